def attn_fwd(
    Q,
    K,
    V,
    Out,
    Lse,
    sm_scale,
    stride_qz,
    stride_qh,
    stride_qm,
    stride_qk,
    stride_kz,
    stride_kh,
    stride_kn,
    stride_kk,
    stride_vz,
    stride_vh,
    stride_vn,
    stride_vk,
    stride_oz,
    stride_oh,
    stride_om,
    stride_ok,
    seqlen_q,
    seqlen_k,
    BLOCK_M: tl.constexpr,
    BLOCK_N: tl.constexpr,
    HEAD_DIM: tl.constexpr,
    CAUSAL: tl.constexpr,
):
    start_m = tl.program_id(0)
    off_hz = tl.program_id(1)
    q_off = off_hz * stride_qh
    k_off = off_hz * stride_kh
    v_off = off_hz * stride_vh
    offs_m = start_m * BLOCK_M + tl.arange(0, BLOCK_M)
    offs_d = tl.arange(0, HEAD_DIM)
    offs_n = tl.arange(0, BLOCK_N)
    q_ptrs = Q + q_off + offs_m[:, None] * stride_qm + offs_d[None, :] * stride_qk
    k_ptrs = K + k_off + offs_d[:, None] * stride_kk + offs_n[None, :] * stride_kn
    v_ptrs = V + v_off + offs_n[:, None] * stride_vn + offs_d[None, :] * stride_vk
    m_i = tl.full([BLOCK_M], float("-inf"), dtype=tl.float32)
    l_i = tl.zeros([BLOCK_M], dtype=tl.float32) + 1.0
    acc = tl.zeros([BLOCK_M, HEAD_DIM], dtype=tl.float32)
    q = tl.load(q_ptrs)
    acc, l_i, m_i = _attn_fwd_inner(
        acc,
        l_i,
        m_i,
        q,
        k_ptrs,
        v_ptrs,
        sm_scale,
        stride_kn,
        stride_vn,
        start_m,
        seqlen_k,
        BLOCK_M,
        BLOCK_N,
        HEAD_DIM,
        CAUSAL,
    )
    acc = acc / l_i[:, None]
    lse = m_i + tl.math.log2(l_i) / 1.4426950408889634
    o_ptrs = (
        Out
        + off_hz * stride_oh
        + offs_m[:, None] * stride_om
        + offs_d[None, :] * stride_ok
    )
    tl.store(o_ptrs, acc.to(Out.dtype.element_ty))
    tl.store(Lse + off_hz * seqlen_q + offs_m, lse)

# config = {"BLOCK_M": 64, "BLOCK_N": 16, "HEAD_DIM": 64, "arch": "sm_90", "causal": true, "dtype": "bf16", "num_stages": 2, "num_warps": 4}
# arch = sm_90


// ===== COMPILED SASS (sm_90a) =====

	.target	sm_90a

	.elftype	@"ET_EXEC"


//--------------------- .note.nv.tkinfo           --------------------------
	.section	.note.nv.tkinfo,"",@"SHT_NOTE"
	.sectionflags	@"SHF_NOTE_NV_TKINFO"
	.tkinfo
        /*0018*/ 	.word	0x00000002
        /*0030*/ 	.string	""
        /*0030*/ 	.string	"ptxas"
        /*0030*/ 	.string	"Cuda compilation tools, release 13.0, V13.0.88"
        /*0030*/ 	.string	"Build cuda_13.0.r13.0/compiler.36424714_0"
        /*0030*/ 	.string	"-v  -suppress-debug-info  -lineinfo  -arch sm_90a "



//--------------------- .note.nv.cuinfo           --------------------------
	.section	.note.nv.cuinfo,"",@"SHT_NOTE"
	.sectionflags	@"SHF_NOTE_NV_CUINFO"
        /*0018*/ 	.short	0x0002
        /*001a*/ 	.short	0x005a
        /*001c*/ 	.short	0x0082
	.zero		2


//--------------------- .nv.info                  --------------------------
	.section	.nv.info,"",@"SHT_CUDA_INFO"
	.align	4


	//----- nvinfo : EIATTR_REGCOUNT
	.align		4
        /*0000*/ 	.byte	0x04, 0x2f
        /*0002*/ 	.short	(.L_2 - .L_1)
	.align		4
.L_1:
        /*0004*/ 	.word	index@(attn_fwd)
        /*0008*/ 	.word	0x00000074


	//----- nvinfo : EIATTR_FRAME_SIZE
	.align		4
.L_2:
        /*000c*/ 	.byte	0x04, 0x11
        /*000e*/ 	.short	(.L_4 - .L_3)
	.align		4
.L_3:
        /*0010*/ 	.word	index@(attn_fwd)
        /*0014*/ 	.word	0x00000000


	//----- nvinfo : EIATTR_MIN_STACK_SIZE
	.align		4
.L_4:
        /*0018*/ 	.byte	0x04, 0x12
        /*001a*/ 	.short	(.L_6 - .L_5)
	.align		4
.L_5:
        /*001c*/ 	.word	index@(attn_fwd)
        /*0020*/ 	.word	0x00000000
.L_6:


//--------------------- .nv.compat                --------------------------
	.section	.nv.compat,"",@"SHT_CUDA_COMPAT_INFO"
	.align	4
        /*0000*/ 	.byte	0x02, 0x09, 0x01, 0x00, 0x02, 0x02, 0x04, 0x00, 0x02, 0x05, 0x05, 0x00, 0x03, 0x07, 0x01, 0x01
        /*0010*/ 	.byte	0x02, 0x03, 0x00, 0x00, 0x02, 0x06, 0x01, 0x00, 0x04, 0x0b, 0x08, 0x00, 0x00, 0x00, 0x00, 0x00
        /*0020*/ 	.byte	0x00, 0x00, 0x00, 0x00


//--------------------- .nv.info.attn_fwd         --------------------------
	.section	.nv.info.attn_fwd,"",@"SHT_CUDA_INFO"
	.sectionflags	@""
	.align	4


	//----- nvinfo : EIATTR_CUDA_API_VERSION
	.align		4
        /*0000*/ 	.byte	0x04, 0x37
        /*0002*/ 	.short	(.L_8 - .L_7)
.L_7:
        /*0004*/ 	.word	0x00000082


	//----- nvinfo : EIATTR_KPARAM_INFO
	.align		4
.L_8:
        /*0008*/ 	.byte	0x04, 0x17
        /*000a*/ 	.short	(.L_10 - .L_9)
.L_9:
        /*000c*/ 	.word	0x00000000
        /*0010*/ 	.short	0x0019
        /*0012*/ 	.short	0x0080
        /*0014*/ 	.byte	0x00, 0xf4, 0x21, 0x00


	//----- nvinfo : EIATTR_KPARAM_INFO
	.align		4
.L_10:
        /*0018*/ 	.byte	0x04, 0x17
        /*001a*/ 	.short	(.L_12 - .L_11)
.L_11:
        /*001c*/ 	.word	0x00000000
        /*0020*/ 	.short	0x0018
        /*0022*/ 	.short	0x0078
        /*0024*/ 	.byte	0x00, 0xf4, 0x21, 0x00


	//----- nvinfo : EIATTR_KPARAM_INFO
	.align		4
.L_12:
        /*0028*/ 	.byte	0x04, 0x17
        /*002a*/ 	.short	(.L_14 - .L_13)
.L_13:
        /*002c*/ 	.word	0x00000000
        /*0030*/ 	.short	0x0017
        /*0032*/ 	.short	0x0070
        /*0034*/ 	.byte	0x00, 0xf0, 0x11, 0x00


	//----- nvinfo : EIATTR_KPARAM_INFO
	.align		4
.L_14:
        /*0038*/ 	.byte	0x04, 0x17
        /*003a*/ 	.short	(.L_16 - .L_15)
.L_15:
        /*003c*/ 	.word	0x00000000
        /*0040*/ 	.short	0x0016
        /*0042*/ 	.short	0x006c
        /*0044*/ 	.byte	0x00, 0xf0, 0x11, 0x00


	//----- nvinfo : EIATTR_KPARAM_INFO
	.align		4
.L_16:
        /*0048*/ 	.byte	0x04, 0x17
        /*004a*/ 	.short	(.L_18 - .L_17)
.L_17:
        /*004c*/ 	.word	0x00000000
        /*0050*/ 	.short	0x0015
        /*0052*/ 	.short	0x0068
        /*0054*/ 	.byte	0x00, 0xf0, 0x11, 0x00


	//----- nvinfo : EIATTR_KPARAM_INFO
	.align		4
.L_18:
        /*0058*/ 	.byte	0x04, 0x17
        /*005a*/ 	.short	(.L_20 - .L_19)
.L_19:
        /*005c*/ 	.word	0x00000000
        /*0060*/ 	.short	0x0014
        /*0062*/ 	.short	0x0064
        /*0064*/ 	.byte	0x00, 0xf0, 0x11, 0x00


	//----- nvinfo : EIATTR_KPARAM_INFO
	.align		4
.L_20:
        /*0068*/ 	.byte	0x04, 0x17
        /*006a*/ 	.short	(.L_22 - .L_21)
.L_21:
        /*006c*/ 	.word	0x00000000
        /*0070*/ 	.short	0x0013
        /*0072*/ 	.short	0x0060
        /*0074*/ 	.byte	0x00, 0xf0, 0x11, 0x00


	//----- nvinfo : EIATTR_KPARAM_INFO
	.align		4
.L_22:
        /*0078*/ 	.byte	0x04, 0x17
        /*007a*/ 	.short	(.L_24 - .L_23)
.L_23:
        /*007c*/ 	.word	0x00000000
        /*0080*/ 	.short	0x0012
        /*0082*/ 	.short	0x005c
        /*0084*/ 	.byte	0x00, 0xf0, 0x11, 0x00


	//----- nvinfo : EIATTR_KPARAM_INFO
	.align		4
.L_24:
        /*0088*/ 	.byte	0x04, 0x17
        /*008a*/ 	.short	(.L_26 - .L_25)
.L_25:
        /*008c*/ 	.word	0x00000000
        /*0090*/ 	.short	0x0011
        /*0092*/ 	.short	0x0058
        /*0094*/ 	.byte	0x00, 0xf0, 0x11, 0x00


	//----- nvinfo : EIATTR_KPARAM_INFO
	.align		4
.L_26:
        /*0098*/ 	.byte	0x04, 0x17
        /*009a*/ 	.short	(.L_28 - .L_27)
.L_27:
        /*009c*/ 	.word	0x00000000
        /*00a0*/ 	.short	0x0010
        /*00a2*/ 	.short	0x0054
        /*00a4*/ 	.byte	0x00, 0xf0, 0x11, 0x00


	//----- nvinfo : EIATTR_KPARAM_INFO
	.align		4
.L_28:
        /*00a8*/ 	.byte	0x04, 0x17
        /*00aa*/ 	.short	(.L_30 - .L_29)
.L_29:
        /*00ac*/ 	.word	0x00000000
        /*00b0*/ 	.short	0x000f
        /*00b2*/ 	.short	0x0050
        /*00b4*/ 	.byte	0x00, 0xf0, 0x11, 0x00


	//----- nvinfo : EIATTR_KPARAM_INFO
	.align		4
.L_30:
        /*00b8*/ 	.byte	0x04, 0x17
        /*00ba*/ 	.short	(.L_32 - .L_31)
.L_31:
        /*00bc*/ 	.word	0x00000000
        /*00c0*/ 	.short	0x000e
        /*00c2*/ 	.short	0x004c
        /*00c4*/ 	.byte	0x00, 0xf0, 0x11, 0x00


	//----- nvinfo : EIATTR_KPARAM_INFO
	.align		4
.L_32:
        /*00c8*/ 	.byte	0x04, 0x17
        /*00ca*/ 	.short	(.L_34 - .L_33)
.L_33:
        /*00cc*/ 	.word	0x00000000
        /*00d0*/ 	.short	0x000d
        /*00d2*/ 	.short	0x0048
        /*00d4*/ 	.byte	0x00, 0xf0, 0x11, 0x00


	//----- nvinfo : EIATTR_KPARAM_INFO
	.align		4
.L_34:
        /*00d8*/ 	.byte	0x04, 0x17
        /*00da*/ 	.short	(.L_36 - .L_35)
.L_35:
        /*00dc*/ 	.word	0x00000000
        /*00e0*/ 	.short	0x000c
        /*00e2*/ 	.short	0x0044
        /*00e4*/ 	.byte	0x00, 0xf0, 0x11, 0x00


	//----- nvinfo : EIATTR_KPARAM_INFO
	.align		4
.L_36:
        /*00e8*/ 	.byte	0x04, 0x17
        /*00ea*/ 	.short	(.L_38 - .L_37)
.L_37:
        /*00ec*/ 	.word	0x00000000
        /*00f0*/ 	.short	0x000b
        /*00f2*/ 	.short	0x0040
        /*00f4*/ 	.byte	0x00, 0xf0, 0x11, 0x00


	//----- nvinfo : EIATTR_KPARAM_INFO
	.align		4
.L_38:
        /*00f8*/ 	.byte	0x04, 0x17
        /*00fa*/ 	.short	(.L_40 - .L_39)
.L_39:
        /*00fc*/ 	.word	0x00000000
        /*0100*/ 	.short	0x000a
        /*0102*/ 	.short	0x003c
        /*0104*/ 	.byte	0x00, 0xf0, 0x11, 0x00


	//----- nvinfo : EIATTR_KPARAM_INFO
	.align		4
.L_40:
        /*0108*/ 	.byte	0x04, 0x17
        /*010a*/ 	.short	(.L_42 - .L_41)
.L_41:
        /*010c*/ 	.word	0x00000000
        /*0110*/ 	.short	0x0009
        /*0112*/ 	.short	0x0038
        /*0114*/ 	.byte	0x00, 0xf0, 0x11, 0x00


	//----- nvinfo : EIATTR_KPARAM_INFO
	.align		4
.L_42:
        /*0118*/ 	.byte	0x04, 0x17
        /*011a*/ 	.short	(.L_44 - .L_43)
.L_43:
        /*011c*/ 	.word	0x00000000
        /*0120*/ 	.short	0x0008
        /*0122*/ 	.short	0x0034
        /*0124*/ 	.byte	0x00, 0xf0, 0x11, 0x00


	//----- nvinfo : EIATTR_KPARAM_INFO
	.align		4
.L_44:
        /*0128*/ 	.byte	0x04, 0x17
        /*012a*/ 	.short	(.L_46 - .L_45)
.L_45:
        /*012c*/ 	.word	0x00000000
        /*0130*/ 	.short	0x0007
        /*0132*/ 	.short	0x0030
        /*0134*/ 	.byte	0x00, 0xf0, 0x11, 0x00


	//----- nvinfo : EIATTR_KPARAM_INFO
	.align		4
.L_46:
        /*0138*/ 	.byte	0x04, 0x17
        /*013a*/ 	.short	(.L_48 - .L_47)
.L_47:
        /*013c*/ 	.word	0x00000000
        /*0140*/ 	.short	0x0006
        /*0142*/ 	.short	0x002c
        /*0144*/ 	.byte	0x00, 0xf0, 0x11, 0x00


	//----- nvinfo : EIATTR_KPARAM_INFO
	.align		4
.L_48:
        /*0148*/ 	.byte	0x04, 0x17
        /*014a*/ 	.short	(.L_50 - .L_49)
.L_49:
        /*014c*/ 	.word	0x00000000
        /*0150*/ 	.short	0x0005
        /*0152*/ 	.short	0x0028
        /*0154*/ 	.byte	0x00, 0xf0, 0x11, 0x00


	//----- nvinfo : EIATTR_KPARAM_INFO
	.align		4
.L_50:
        /*0158*/ 	.byte	0x04, 0x17
        /*015a*/ 	.short	(.L_52 - .L_51)
.L_51:
        /*015c*/ 	.word	0x00000000
        /*0160*/ 	.short	0x0004
        /*0162*/ 	.short	0x0020
        /*0164*/ 	.byte	0x00, 0xf4, 0x21, 0x00


	//----- nvinfo : EIATTR_KPARAM_INFO
	.align		4
.L_52:
        /*0168*/ 	.byte	0x04, 0x17
        /*016a*/ 	.short	(.L_54 - .L_53)
.L_53:
        /*016c*/ 	.word	0x00000000
        /*0170*/ 	.short	0x0003
        /*0172*/ 	.short	0x0018
        /*0174*/ 	.byte	0x00, 0xf4, 0x21, 0x00


	//----- nvinfo : EIATTR_KPARAM_INFO
	.align		4
.L_54:
        /*0178*/ 	.byte	0x04, 0x17
        /*017a*/ 	.short	(.L_56 - .L_55)
.L_55:
        /*017c*/ 	.word	0x00000000
        /*0180*/ 	.short	0x0002
        /*0182*/ 	.short	0x0010
        /*0184*/ 	.byte	0x00, 0xf4, 0x21, 0x00


	//----- nvinfo : EIATTR_KPARAM_INFO
	.align		4
.L_56:
        /*0188*/ 	.byte	0x04, 0x17
        /*018a*/ 	.short	(.L_58 - .L_57)
.L_57:
        /*018c*/ 	.word	0x00000000
        /*0190*/ 	.short	0x0001
        /*0192*/ 	.short	0x0008
        /*0194*/ 	.byte	0x00, 0xf4, 0x21, 0x00


	//----- nvinfo : EIATTR_KPARAM_INFO
	.align		4
.L_58:
        /*0198*/ 	.byte	0x04, 0x17
        /*019a*/ 	.short	(.L_60 - .L_59)
.L_59:
        /*019c*/ 	.word	0x00000000
        /*01a0*/ 	.short	0x0000
        /*01a2*/ 	.short	0x0000
        /*01a4*/ 	.byte	0x00, 0xf4, 0x21, 0x00


	//----- nvinfo : EIATTR_SPARSE_MMA_MASK
	.align		4
.L_60:
        /*01a8*/ 	.byte	0x03, 0x50
        /*01aa*/ 	.short	0x0000


	//----- nvinfo : EIATTR_MAXREG_COUNT
	.align		4
        /*01ac*/ 	.byte	0x03, 0x1b
        /*01ae*/ 	.short	0x00ff


	//----- nvinfo : EIATTR_NUM_BARRIERS
	.align		4
        /*01b0*/ 	.byte	0x02, 0x4c
        /*01b2*/ 	.byte	0x01
	.zero		1


	//----- nvinfo : EIATTR_MERCURY_ISA_VERSION
	.align		4
        /*01b4*/ 	.byte	0x03, 0x5f
        /*01b6*/ 	.short	0x0101


	//----- nvinfo : EIATTR_COOP_GROUP_MASK_REGIDS
	.align		4
        /*01b8*/ 	.byte	0x04, 0x29
        /*01ba*/ 	.short	(.L_62 - .L_61)


	//   ....[0]....
.L_61:
        /*01bc*/ 	.word	0xffffffff


	//   ....[1]....
        /*01c0*/ 	.word	0xffffffff


	//   ....[2]....
        /*01c4*/ 	.word	0xffffffff


	//   ....[3]....
        /*01c8*/ 	.word	0xffffffff


	//   ....[4]....
        /*01cc*/ 	.word	0xffffffff


	//   ....[5]....
        /*01d0*/ 	.word	0xffffffff


	//   ....[6]....
        /*01d4*/ 	.word	0xffffffff


	//   ....[7]....
        /*01d8*/ 	.word	0xffffffff


	//----- nvinfo : EIATTR_COOP_GROUP_INSTR_OFFSETS
	.align		4
.L_62:
        /*01dc*/ 	.byte	0x04, 0x28
        /*01de*/ 	.short	(.L_64 - .L_63)


	//   ....[0]....
.L_63:
        /*01e0*/ 	.word	0x00001ac0


	//   ....[1]....
        /*01e4*/ 	.word	0x00001ae0


	//   ....[2]....
        /*01e8*/ 	.word	0x00001b00


	//   ....[3]....
        /*01ec*/ 	.word	0x00001b20


	//   ....[4]....
        /*01f0*/ 	.word	0x000020d0


	//   ....[5]....
        /*01f4*/ 	.word	0x000020e0


	//   ....[6]....
        /*01f8*/ 	.word	0x00002130


	//   ....[7]....
        /*01fc*/ 	.word	0x00002140


	//----- nvinfo : EIATTR_EXIT_INSTR_OFFSETS
	.align		4
.L_64:
        /*0200*/ 	.byte	0x04, 0x1c
        /*0202*/ 	.short	(.L_66 - .L_65)


	//   ....[0]....
.L_65:
        /*0204*/ 	.word	0x00003c30


	//   ....[1]....
        /*0208*/ 	.word	0x00003c60


	//----- nvinfo : EIATTR_REQNTID
	.align		4
.L_66:
        /*020c*/ 	.byte	0x04, 0x10
        /*020e*/ 	.short	(.L_68 - .L_67)
.L_67:
        /*0210*/ 	.word	0x00000080
        /*0214*/ 	.word	0x00000001
        /*0218*/ 	.word	0x00000001


	//----- nvinfo : EIATTR_CBANK_PARAM_SIZE
	.align		4
.L_68:
        /*021c*/ 	.byte	0x03, 0x19
        /*021e*/ 	.short	0x0088


	//----- nvinfo : EIATTR_PARAM_CBANK
	.align		4
        /*0220*/ 	.byte	0x04, 0x0a
        /*0222*/ 	.short	(.L_70 - .L_69)
	.align		4
.L_69:
        /*0224*/ 	.word	index@(.nv.constant0.attn_fwd)
        /*0228*/ 	.short	0x0210
        /*022a*/ 	.short	0x0088


	//----- nvinfo : EIATTR_SW_WAR
	.align		4
.L_70:
        /*022c*/ 	.byte	0x04, 0x36
        /*022e*/ 	.short	(.L_72 - .L_71)
.L_71:
        /*0230*/ 	.word	0x00000008
.L_72:


//--------------------- .nv.callgraph             --------------------------
	.section	.nv.callgraph,"",@"SHT_CUDA_CALLGRAPH"
	.align	4
	.sectionentsize	8
	.align		4
        /*0000*/ 	.word	0x00000000
	.align		4
        /*0004*/ 	.word	0xffffffff
	.align		4
        /*0008*/ 	.word	0x00000000
	.align		4
        /*000c*/ 	.word	0xfffffffe
	.align		4
        /*0010*/ 	.word	0x00000000
	.align		4
        /*0014*/ 	.word	0xfffffffd
	.align		4
        /*0018*/ 	.word	0x00000000
	.align		4
        /*001c*/ 	.word	0xfffffffc


//--------------------- .nv.constant4             --------------------------
	.section	.nv.constant4,"a",@progbits
	.align	8
	.align		8
.nv.constant4:
        /*0000*/ 	.dword	_$_str


//--------------------- .text.attn_fwd            --------------------------
	.section	.text.attn_fwd,"ax",@progbits
	.align	128
        .global         attn_fwd
        .type           attn_fwd,@function
        .size           attn_fwd,(.L_x_3 - attn_fwd)
        .other          attn_fwd,@"STO_CUDA_ENTRY STV_DEFAULT"
attn_fwd:
.text.attn_fwd:
[----:B------:R-:W-:Y:S01]  /*0000*/  LDC R1, c[0x0][0x28] ;  /* 0x00000a00ff017b82 */ /* 0x000fe20000000800 */
[----:B------:R-:W0:Y:S07]  /*0010*/  S2R R93, SR_CTAID.X ;  /* 0x00000000005d7919 */ /* 0x000e2e0000002500 */
[----:B------:R-:W1:Y:S01]  /*0020*/  S2UR UR16, SR_CTAID.Y ;  /* 0x00000000001079c3 */ /* 0x000e620000002600 */
[----:B------:R-:W-:Y:S01]  /*0030*/  ULDC.64 UR4, c[0x0][0x240] ;  /* 0x0000900000047ab9 */ /* 0x000fe20000000a00 */
[----:B------:R-:W-:Y:S01]  /*0040*/  ULDC.64 UR18, c[0x0][0x208] ;  /* 0x0000820000127ab9 */ /* 0x000fe20000000a00 */
[----:B------:R-:W2:Y:S05]  /*0050*/  S2R R2, SR_TID.X ;  /* 0x0000000000027919 */ /* 0x000eaa0000002100 */
[----:B------:R-:W3:Y:S08]  /*0060*/  LDC R9, c[0x0][0x248] ;  /* 0x00009200ff097b82 */ /* 0x000ef00000000800 */
[----:B------:R-:W4:Y:S01]  /*0070*/  LDC.64 R10, c[0x0][0x210] ;  /* 0x00008400ff0a7b82 */ /* 0x000f220000000a00 */
[----:B-1----:R-:W-:-:S04]  /*0080*/  UIMAD UR4, UR16, UR4, URZ ;  /* 0x00000004100472a4 */ /* 0x002fc8000f8e023f */
[----:B------:R-:W-:Y:S01]  /*0090*/  USHF.L.U32 UR6, UR4, 0x1, URZ ;  /* 0x0000000104067899 */ /* 0x000fe2000800063f */
[----:B0-----:R-:W-:Y:S01]  /*00a0*/  IMAD.SHL.U32 R93, R93, 0x40, RZ ;  /* 0x000000405d5d7824 */ /* 0x001fe200078e00ff */
[----:B--2---:R-:W-:-:S04]  /*00b0*/  SHF.R.U32.HI R8, RZ, 0x6, R2 ;  /* 0x00000006ff087819 */ /* 0x004fc80000011602 */
[----:B------:R-:W-:Y:S02]  /*00c0*/  LOP3.LUT R0, R93, 0x3f, R2, 0xf8, !PT ;  /* 0x0000003f5d007812 */ /* 0x000fe400078ef802 */
[----:B------:R-:W-:-:S03]  /*00d0*/  SGXT.U32 R8, R8, 0x1 ;  /* 0x000000010808781a */ /* 0x000fc60000000000 */
[----:B------:R-:W-:Y:S01]  /*00e0*/  IMAD R3, R0, UR5, RZ ;  /* 0x0000000500037c24 */ /* 0x000fe2000f8e02ff */
[----:B------:R-:W-:Y:S01]  /*00f0*/  UIMAD.WIDE UR4, UR4, 0x2, URZ ;  /* 0x00000002040478a5 */ /* 0x000fe2000f8e023f */
[----:B---3--:R-:W-:Y:S02]  /*0100*/  IMAD R14, R8, R9, RZ ;  /* 0x00000009080e7224 */ /* 0x008fe400078e02ff */
[C---:B------:R-:W-:Y:S02]  /*0110*/  IMAD.SHL.U32 R5, R3.reuse, 0x2, RZ ;  /* 0x0000000203057824 */ /* 0x040fe400078e00ff */
[----:B------:R-:W-:-:S03]  /*0120*/  IMAD.HI R6, R3, 0x2, RZ ;  /* 0x0000000203067827 */ /* 0x000fc600078e02ff */
[----:B----4-:R-:W-:Y:S01]  /*0130*/  IADD3 R4, P0, P1, R5, UR6, R10 ;  /* 0x0000000605047c10 */ /* 0x010fe2000f91e00a */
[----:B------:R-:W-:-:S03]  /*0140*/  IMAD R16, R9, 0x2, R14 ;  /* 0x0000000209107824 */ /* 0x000fc600078e020e */
[----:B------:R-:W-:Y:S01]  /*0150*/  IADD3.X R3, R6, UR5, R11, P0, P1 ;  /* 0x0000000506037c10 */ /* 0x000fe200087e240b */
[C---:B------:R-:W-:Y:S01]  /*0160*/  IMAD R6, R9.reuse, 0x2, R16 ;  /* 0x0000000209067824 */ /* 0x040fe200078e0210 */
[-C--:B------:R-:W-:Y:S02]  /*0170*/  LEA R10, P0, R14, R4.reuse, 0x1 ;  /* 0x000000040e0a7211 */ /* 0x080fe400078008ff */
[-C--:B------:R-:W-:Y:S01]  /*0180*/  LEA R12, P1, R16, R4.reuse, 0x1 ;  /* 0x00000004100c7211 */ /* 0x080fe200078208ff */
[C---:B------:R-:W-:Y:S01]  /*0190*/  IMAD R20, R9.reuse, 0x2, R6 ;  /* 0x0000000209147824 */ /* 0x040fe200078e0206 */
[-C--:B------:R-:W-:Y:S02]  /*01a0*/  LEA.HI.X.SX32 R11, R14, R3.reuse, 0x1, P0 ;  /* 0x000000030e0b7211 */ /* 0x080fe400000f0eff */
[-C--:B------:R-:W-:Y:S01]  /*01b0*/  LEA R14, P0, R6, R4.reuse, 0x1 ;  /* 0x00000004060e7211 */ /* 0x080fe200078008ff */
[C---:B------:R-:W-:Y:S01]  /*01c0*/  IMAD R22, R9.reuse, 0x2, R20 ;  /* 0x0000000209167824 */ /* 0x040fe200078e0214 */
[-C--:B------:R-:W-:Y:S01]  /*01d0*/  LEA.HI.X.SX32 R13, R16, R3.reuse, 0x1, P1 ;  /* 0x00000003100d7211 */ /* 0x080fe200008f0eff */
[----:B------:R-:W2:Y:S01]  /*01e0*/  LDG.E.U16 R5, desc[UR18][R10.64] ;  /* 0x000000120a057981 */ /* 0x000ea2000c1e1500 */
[----:B------:R-:W-:Y:S01]  /*01f0*/  LEA.HI.X.SX32 R15, R6, R3, 0x1, P0 ;  /* 0x00000003060f7211 */ /* 0x000fe200000f0eff */
[----:B------:R-:W-:Y:S01]  /*0200*/  IMAD R24, R9, 0x2, R22 ;  /* 0x0000000209187824 */ /* 0x000fe200078e0216 */
[-C--:B------:R-:W-:Y:S01]  /*0210*/  LEA R16, P0, R20, R4.reuse, 0x1 ;  /* 0x0000000414107211 */ /* 0x080fe200078008ff */
[----:B------:R0:W3:Y:S01]  /*0220*/  LDG.E.U16 R6, desc[UR18][R12.64] ;  /* 0x000000120c067981 */ /* 0x0000e2000c1e1500 */
[----:B------:R-:W-:-:S02]  /*0230*/  LEA R18, P1, R22, R4, 0x1 ;  /* 0x0000000416127211 */ /* 0x000fc400078208ff */
[-C--:B------:R-:W-:Y:S01]  /*0240*/  LEA.HI.X.SX32 R17, R20, R3.reuse, 0x1, P0 ;  /* 0x0000000314117211 */ /* 0x080fe200000f0eff */
[----:B------:R1:W4:Y:S01]  /*0250*/  LDG.E.U16 R7, desc[UR18][R14.64] ;  /* 0x000000120e077981 */ /* 0x000322000c1e1500 */
[-C--:B------:R-:W-:Y:S01]  /*0260*/  LEA.HI.X.SX32 R19, R22, R3.reuse, 0x1, P1 ;  /* 0x0000000316137211 */ /* 0x080fe200008f0eff */
[C---:B------:R-:W-:Y:S01]  /*0270*/  IMAD R22, R9.reuse, 0x2, R24 ;  /* 0x0000000209167824 */ /* 0x040fe200078e0218 */
[CC--:B------:R-:W-:Y:S01]  /*0280*/  LEA R20, P0, R24.reuse, R4.reuse, 0x1 ;  /* 0x0000000418147211 */ /* 0x0c0fe200078008ff */
[----:B------:R5:W4:Y:S03]  /*0290*/  LDG.E.U16 R10, desc[UR18][R16.64] ;  /* 0x00000012100a7981 */ /* 0x000b26000c1e1500 */
[-C--:B------:R-:W-:Y:S01]  /*02a0*/  LEA.HI.X.SX32 R21, R24, R3.reuse, 0x1, P0 ;  /* 0x0000000318157211 */ /* 0x080fe200000f0eff */
[C---:B------:R-:W-:Y:S01]  /*02b0*/  IMAD R24, R9.reuse, 0x2, R22 ;  /* 0x0000000209187824 */ /* 0x040fe200078e0216 */
[CC--:B0-----:R-:W-:Y:S01]  /*02c0*/  LEA R12, P0, R22.reuse, R4.reuse, 0x1 ;  /* 0x00000004160c7211 */ /* 0x0c1fe200078008ff */
[----:B------:R0:W3:Y:S02]  /*02d0*/  LDG.E.U16 R11, desc[UR18][R18.64] ;  /* 0x00000012120b7981 */ /* 0x0000e4000c1e1500 */
[C---:B------:R-:W-:Y:S01]  /*02e0*/  IMAD R26, R9.reuse, 0x2, R24 ;  /* 0x00000002091a7824 */ /* 0x040fe200078e0218 */
[-C--:B------:R-:W-:Y:S01]  /*02f0*/  LEA.HI.X.SX32 R13, R22, R3.reuse, 0x1, P0 ;  /* 0x00000003160d7211 */ /* 0x080fe200000f0eff */
[----:B------:R0:W4:Y:S01]  /*0300*/  LDG.E.U16 R36, desc[UR18][R20.64] ;  /* 0x0000001214247981 */ /* 0x000122000c1e1500 */
[-C--:B-1----:R-:W-:Y:S01]  /*0310*/  LEA R14, P0, R24, R4.reuse, 0x1 ;  /* 0x00000004180e7211 */ /* 0x082fe200078008ff */
[C---:B------:R-:W-:Y:S01]  /*0320*/  IMAD R28, R9.reuse, 0x2, R26 ;  /* 0x00000002091c7824 */ /* 0x040fe200078e021a */
[-C--:B------:R-:W-:Y:S01]  /*0330*/  LEA R22, P1, R26, R4.reuse, 0x1 ;  /* 0x000000041a167211 */ /* 0x080fe200078208ff */
[----:B------:R1:W4:Y:S01]  /*0340*/  LDG.E.U16 R27, desc[UR18][R12.64] ;  /* 0x000000120c1b7981 */ /* 0x000322000c1e1500 */
[----:B------:R-:W-:Y:S01]  /*0350*/  LEA.HI.X.SX32 R15, R24, R3, 0x1, P0 ;  /* 0x00000003180f7211 */ /* 0x000fe200000f0eff */
[----:B------:R-:W-:Y:S01]  /*0360*/  IMAD R24, R9, 0x2, R28 ;  /* 0x0000000209187824 */ /* 0x000fe200078e021c */
[----:B-----5:R-:W-:-:S02]  /*0370*/  LEA R16, P0, R28, R4, 0x1 ;  /* 0x000000041c107211 */ /* 0x020fc400078008ff */
[-C--:B------:R-:W-:Y:S01]  /*0380*/  LEA.HI.X.SX32 R23, R26, R3.reuse, 0x1, P1 ;  /* 0x000000031a177211 */ /* 0x080fe200008f0eff */
[----:B------:R-:W5:Y:S01]  /*0390*/  LDG.E.U16 R38, desc[UR18][R14.64] ;  /* 0x000000120e267981 */ /* 0x000f62000c1e1500 */
[-C--:B------:R-:W-:Y:S01]  /*03a0*/  LEA.HI.X.SX32 R17, R28, R3.reuse, 0x1, P0 ;  /* 0x000000031c117211 */ /* 0x080fe200000f0eff */
[C---:B------:R-:W-:Y:S01]  /*03b0*/  IMAD R26, R9.reuse, 0x2, R24 ;  /* 0x00000002091a7824 */ /* 0x040fe200078e0218 */
[CC--:B0-----:R-:W-:Y:S01]  /*03c0*/  LEA R18, P0, R24.reuse, R4.reuse, 0x1 ;  /* 0x0000000418127211 */ /* 0x0c1fe200078008ff */
[----:B------:R0:W4:Y:S03]  /*03d0*/  LDG.E.U16 R29, desc[UR18][R22.64] ;  /* 0x00000012161d7981 */ /* 0x000126000c1e1500 */
[-C--:B------:R-:W-:Y:S01]  /*03e0*/  LEA.HI.X.SX32 R19, R24, R3.reuse, 0x1, P0 ;  /* 0x0000000318137211 */ /* 0x080fe200000f0eff */
[C---:B------:R-:W-:Y:S01]  /*03f0*/  IMAD R24, R9.reuse, 0x2, R26 ;  /* 0x0000000209187824 */ /* 0x040fe200078e021a */
[----:B------:R0:W5:Y:S03]  /*0400*/  LDG.E.U16 R40, desc[UR18][R16.64] ;  /* 0x0000001210287981 */ /* 0x000166000c1e1500 */
[C---:B------:R-:W-:Y:S01]  /*0410*/  IMAD R28, R9.reuse, 0x2, R24 ;  /* 0x00000002091c7824 */ /* 0x040fe200078e0218 */
[-C--:B------:R-:W-:Y:S01]  /*0420*/  LEA R20, P1, R24, R4.reuse, 0x1 ;  /* 0x0000000418147211 */ /* 0x080fe200078208ff */
[----:B------:R0:W5:Y:S01]  /*0430*/  LDG.E.U16 R31, desc[UR18][R18.64] ;  /* 0x00000012121f7981 */ /* 0x000162000c1e1500 */
[----:B-1----:R-:W-:Y:S01]  /*0440*/  LEA R12, P0, R26, R4, 0x1 ;  /* 0x000000041a0c7211 */ /* 0x002fe200078008ff */
[----:B0-----:R-:W-:Y:S01]  /*0450*/  IMAD R22, R9, 0x2, R28 ;  /* 0x0000000209167824 */ /* 0x001fe200078e021c */
[----:B------:R-:W-:-:S02]  /*0460*/  LEA.HI.X.SX32 R21, R24, R3, 0x1, P1 ;  /* 0x0000000318157211 */ /* 0x000fc400008f0eff */
[-C--:B------:R-:W-:Y:S01]  /*0470*/  LEA.HI.X.SX32 R13, R26, R3.reuse, 0x1, P0 ;  /* 0x000000031a0d7211 */ /* 0x080fe200000f0eff */
[C---:B------:R-:W-:Y:S01]  /*0480*/  IMAD R24, R9.reuse, 0x2, R22 ;  /* 0x0000000209187824 */ /* 0x040fe200078e0216 */
[CC--:B------:R-:W-:Y:S01]  /*0490*/  LEA R14, P0, R28.reuse, R4.reuse, 0x1 ;  /* 0x000000041c0e7211 */ /* 0x0c0fe200078008ff */
[----:B------:R-:W5:Y:S02]  /*04a0*/  LDG.E.U16 R33, desc[UR18][R20.64] ;  /* 0x0000001214217981 */ /* 0x000f64000c1e1500 */
[C---:B------:R-:W-:Y:S01]  /*04b0*/  IMAD R26, R9.reuse, 0x2, R24 ;  /* 0x00000002091a7824 */ /* 0x040fe200078e0218 */
[-C--:B------:R-:W-:Y:S01]  /*04c0*/  LEA.HI.X.SX32 R15, R28, R3.reuse, 0x1, P0 ;  /* 0x000000031c0f7211 */ /* 0x080fe200000f0eff */
[----:B------:R0:W5:Y:S01]  /*04d0*/  LDG.E.U16 R42, desc[UR18][R12.64] ;  /* 0x000000120c2a7981 */ /* 0x000162000c1e1500 */
[CC--:B------:R-:W-:Y:S01]  /*04e0*/  LEA R16, P0, R22.reuse, R4.reuse, 0x1 ;  /* 0x0000000416107211 */ /* 0x0c0fe200078008ff */
[C---:B------:R-:W-:Y:S02]  /*04f0*/  IMAD R28, R9.reuse, 0x2, R26 ;  /* 0x00000002091c7824 */ /* 0x040fe400078e021a */
[----:B------:R1:W5:Y:S01]  /*0500*/  LDG.E.U16 R44, desc[UR18][R14.64] ;  /* 0x000000120e2c7981 */ /* 0x000362000c1e1500 */
[----:B------:R-:W-:Y:S01]  /*0510*/  LEA.HI.X.SX32 R17, R22, R3, 0x1, P0 ;  /* 0x0000000316117211 */ /* 0x000fe200000f0eff */
[----:B------:R-:W-:Y:S01]  /*0520*/  IMAD R30, R9, 0x2, R28 ;  /* 0x00000002091e7824 */ /* 0x000fe200078e021c */
[----:B------:R-:W-:-:S02]  /*0530*/  LEA R22, P1, R26, R4, 0x1 ;  /* 0x000000041a167211 */ /* 0x000fc400078208ff */
[-C--:B------:R-:W-:Y:S01]  /*0540*/  LEA R18, P0, R24, R4.reuse, 0x1 ;  /* 0x0000000418127211 */ /* 0x080fe200078008ff */
[----:B------:R1:W5:Y:S01]  /*0550*/  LDG.E.U16 R35, desc[UR18][R16.64] ;  /* 0x0000001210237981 */ /* 0x000362000c1e1500 */
[-C--:B------:R-:W-:Y:S01]  /*0560*/  LEA.HI.X.SX32 R23, R26, R3.reuse, 0x1, P1 ;  /* 0x000000031a177211 */ /* 0x080fe200008f0eff */
[C---:B------:R-:W-:Y:S01]  /*0570*/  IMAD R26, R9.reuse, 0x2, R30 ;  /* 0x00000002091a7824 */ /* 0x040fe200078e021e */
[-C--:B------:R-:W-:Y:S02]  /*0580*/  LEA.HI.X.SX32 R19, R24, R3.reuse, 0x1, P0 ;  /* 0x0000000318137211 */ /* 0x080fe400000f0eff */
[CC--:B0-----:R-:W-:Y:S01]  /*0590*/  LEA R12, P0, R28.reuse, R4.reuse, 0x1 ;  /* 0x000000041c0c7211 */ /* 0x0c1fe200078008ff */
[C---:B------:R-:W-:Y:S01]  /*05a0*/  IMAD R24, R9.reuse, 0x2, R26 ;  /* 0x0000000209187824 */ /* 0x040fe200078e021a */
[----:B------:R-:W5:Y:S02]  /*05b0*/  LDG.E.U16 R37, desc[UR18][R22.64] ;  /* 0x0000001216257981 */ /* 0x000f64000c1e1500 */
[-C--:B------:R-:W-:Y:S01]  /*05c0*/  LEA.HI.X.SX32 R13, R28, R3.reuse, 0x1, P0 ;  /* 0x000000031c0d7211 */ /* 0x080fe200000f0eff */
[C---:B------:R-:W-:Y:S01]  /*05d0*/  IMAD R28, R9.reuse, 0x2, R24 ;  /* 0x00000002091c7824 */ /* 0x040fe200078e0218 */
[-C--:B-1----:R-:W-:Y:S01]  /*05e0*/  LEA R14, P0, R30, R4.reuse, 0x1 ;  /* 0x000000041e0e7211 */ /* 0x082fe200078008ff */
[----:B------:R0:W5:Y:S02]  /*05f0*/  LDG.E.U16 R46, desc[UR18][R18.64] ;  /* 0x00000012122e7981 */ /* 0x000164000c1e1500 */
[C---:B------:R-:W-:Y:S01]  /*0600*/  IMAD R32, R9.reuse, 0x2, R28 ;  /* 0x0000000209207824 */ /* 0x040fe200078e021c */
[----:B------:R-:W-:Y:S01]  /*0610*/  LEA R20, P1, R24, R4, 0x1 ;  /* 0x0000000418147211 */ /* 0x000fe200078208ff */
[----:B------:R1:W5:Y:S01]  /*0620*/  LDG.E.U16 R48, desc[UR18][R12.64] ;  /* 0x000000120c307981 */ /* 0x000362000c1e1500 */
[-C--:B------:R-:W-:Y:S01]  /*0630*/  LEA.HI.X.SX32 R15, R30, R3.reuse, 0x1, P0 ;  /* 0x000000031e0f7211 */ /* 0x080fe200000f0eff */
[----:B------:R-:W-:Y:S01]  /*0640*/  IMAD R30, R9, 0x2, R32 ;  /* 0x00000002091e7824 */ /* 0x000fe200078e0220 */
[----:B------:R-:W-:-:S02]  /*0650*/  LEA.HI.X.SX32 R21, R24, R3, 0x1, P1 ;  /* 0x0000000318157211 */ /* 0x000fc400008f0eff */
[CC--:B------:R-:W-:Y:S01]  /*0660*/  LEA R16, P0, R28.reuse, R4.reuse, 0x1 ;  /* 0x000000041c107211 */ /* 0x0c0fe200078008ff */
[C---:B------:R-:W-:Y:S01]  /*0670*/  IMAD R24, R9.reuse, 0x2, R30 ;  /* 0x0000000209187824 */ /* 0x040fe200078e021e */
[----:B------:R1:W5:Y:S02]  /*0680*/  LDG.E.U16 R39, desc[UR18][R14.64] ;  /* 0x000000120e277981 */ /* 0x000364000c1e1500 */
[-C--:B------:R-:W-:Y:S01]  /*0690*/  LEA.HI.X.SX32 R17, R28, R3.reuse, 0x1, P0 ;  /* 0x000000031c117211 */ /* 0x080fe200000f0eff */
[C---:B------:R-:W-:Y:S01]  /*06a0*/  IMAD R28, R9.reuse, 0x2, R24 ;  /* 0x00000002091c7824 */ /* 0x040fe200078e0218 */
[CC--:B0-----:R-:W-:Y:S01]  /*06b0*/  LEA R18, P0, R32.reuse, R4.reuse, 0x1 ;  /* 0x0000000420127211 */ /* 0x0c1fe200078008ff */
[----:B------:R0:W5:Y:S02]  /*06c0*/  LDG.E.U16 R41, desc[UR18][R20.64] ;  /* 0x0000001214297981 */ /* 0x000164000c1e1500 */
[C---:B-1----:R-:W-:Y:S01]  /*06d0*/  IMAD R12, R9.reuse, 0x2, R28 ;  /* 0x00000002090c7824 */ /* 0x042fe200078e021c */
[-C--:B------:R-:W-:Y:S01]  /*06e0*/  LEA.HI.X.SX32 R19, R32, R3.reuse, 0x1, P0 ;  /* 0x0000000320137211 */ /* 0x080fe200000f0eff */
[----:B------:R-:W5:Y:S02]  /*06f0*/  LDG.E.U16 R50, desc[UR18][R16.64] ;  /* 0x0000001210327981 */ /* 0x000f64000c1e1500 */
[C---:B------:R-:W-:Y:S01]  /*0700*/  IMAD R32, R9.reuse, 0x2, R12 ;  /* 0x0000000209207824 */ /* 0x040fe200078e020c */
[C---:B------:R-:W-:Y:S01]  /*0710*/  LEA R14, P0, R28.reuse, R4, 0x1 ;  /* 0x000000041c0e7211 */ /* 0x040fe200078008ff */
[----:B------:R1:W5:Y:S02]  /*0720*/  LDG.E.U16 R43, desc[UR18][R18.64] ;  /* 0x00000012122b7981 */ /* 0x000364000c1e1500 */
[----:B------:R-:W-:Y:S01]  /*0730*/  IMAD R34, R9, 0x2, R32 ;  /* 0x0000000209227824 */ /* 0x000fe200078e0220 */
[----:B------:R-:W-:-:S02]  /*0740*/  LEA.HI.X.SX32 R15, R28, R3, 0x1, P0 ;  /* 0x000000031c0f7211 */ /* 0x000fc400000f0eff */
[-C--:B0-----:R-:W-:Y:S01]  /*0750*/  LEA R20, P0, R12, R4.reuse, 0x1 ;  /* 0x000000040c147211 */ /* 0x081fe200078008ff */
[C---:B------:R-:W-:Y:S01]  /*0760*/  IMAD R28, R9.reuse, 0x2, R34 ;  /* 0x00000002091c7824 */ /* 0x040fe200078e0222 */
[-C--:B------:R-:W-:Y:S02]  /*0770*/  LEA R22, P1, R24, R4.reuse, 0x1 ;  /* 0x0000000418167211 */ /* 0x080fe400078208ff */
[-C--:B------:R-:W-:Y:S02]  /*0780*/  LEA.HI.X.SX32 R21, R12, R3.reuse, 0x1, P0 ;  /* 0x000000030c157211 */ /* 0x080fe400000f0eff */
[-C--:B-1----:R-:W-:Y:S02]  /*0790*/  LEA R18, P0, R28, R4.reuse, 0x1 ;  /* 0x000000041c127211 */ /* 0x082fe400078008ff */
[-C--:B------:R-:W-:Y:S01]  /*07a0*/  LEA.HI.X.SX32 R23, R24, R3.reuse, 0x1, P1 ;  /* 0x0000000318177211 */ /* 0x080fe200008f0eff */
[----:B------:R-:W-:Y:S01]  /*07b0*/  IMAD R16, R9, 0x2, R28 ;  /* 0x0000000209107824 */ /* 0x000fe200078e021c */
[----:B------:R-:W-:Y:S01]  /*07c0*/  LEA R24, P1, R34, R4, 0x1 ;  /* 0x0000000422187211 */ /* 0x000fe200078208ff */
[----:B------:R-:W5:Y:S01]  /*07d0*/  LDG.E.U16 R21, desc[UR18][R20.64] ;  /* 0x0000001214157981 */ /* 0x000f62000c1e1500 */
[----:B------:R-:W-:-:S02]  /*07e0*/  LEA.HI.X.SX32 R19, R28, R3, 0x1, P0 ;  /* 0x000000031c137211 */ /* 0x000fc400000f0eff */
[-C--:B------:R-:W-:Y:S01]  /*07f0*/  LEA R12, P0, R26, R4.reuse, 0x1 ;  /* 0x000000041a0c7211 */ /* 0x080fe200078008ff */
[----:B------:R0:W5:Y:S01]  /*0800*/  LDG.E.U16 R45, desc[UR18][R22.64] ;  /* 0x00000012162d7981 */ /* 0x000162000c1e1500 */
[-C--:B------:R-:W-:Y:S01]  /*0810*/  LEA.HI.X.SX32 R25, R34, R3.reuse, 0x1, P1 ;  /* 0x0000000322197211 */ /* 0x080fe200008f0eff */
[----:B------:R-:W-:Y:S01]  /*0820*/  IMAD R9, R9, 0x2, R16 ;  /* 0x0000000209097824 */ /* 0x000fe200078e0210 */
[----:B------:R-:W-:Y:S01]  /*0830*/  LEA.HI.X.SX32 R13, R26, R3, 0x1, P0 ;  /* 0x000000031a0d7211 */ /* 0x000fe200000f0eff */
[----:B------:R1:W5:Y:S04]  /*0840*/  LDG.E.U16 R34, desc[UR18][R14.64] ;  /* 0x000000120e227981 */ /* 0x000368000c1e1500 */
[----:B------:R1:W5:Y:S01]  /*0850*/  LDG.E.U16 R47, desc[UR18][R24.64] ;  /* 0x00000012182f7981 */ /* 0x000362000c1e1500 */
[----:B0-----:R-:W-:-:S03]  /*0860*/  LEA R22, P1, R16, R4, 0x1 ;  /* 0x0000000410167211 */ /* 0x001fc600078208ff */
[----:B------:R-:W5:Y:S01]  /*0870*/  LDG.E.U16 R18, desc[UR18][R18.64] ;  /* 0x0000001212127981 */ /* 0x000f62000c1e1500 */
[-C--:B-1----:R-:W-:Y:S02]  /*0880*/  LEA R14, P0, R30, R4.reuse, 0x1 ;  /* 0x000000041e0e7211 */ /* 0x082fe400078008ff */
[-C--:B------:R-:W-:Y:S01]  /*0890*/  LEA.HI.X.SX32 R23, R16, R3.reuse, 0x1, P1 ;  /* 0x0000000310177211 */ /* 0x080fe200008f0eff */
[----:B------:R-:W5:Y:S01]  /*08a0*/  LDG.E.U16 R12, desc[UR18][R12.64] ;  /* 0x000000120c0c7981 */ /* 0x000f62000c1e1500 */
[-C--:B------:R-:W-:Y:S02]  /*08b0*/  LEA.HI.X.SX32 R15, R30, R3.reuse, 0x1, P0 ;  /* 0x000000031e0f7211 */ /* 0x080fe400000f0eff */
[CC--:B------:R-:W-:Y:S02]  /*08c0*/  LEA R16, P1, R32.reuse, R4.reuse, 0x1 ;  /* 0x0000000420107211 */ /* 0x0c0fe400078208ff */
[----:B------:R-:W-:Y:S01]  /*08d0*/  LEA R24, P0, R9, R4, 0x1 ;  /* 0x0000000409187211 */ /* 0x000fe200078008ff */
[----:B------:R-:W5:Y:S01]  /*08e0*/  LDG.E.U16 R23, desc[UR18][R22.64] ;  /* 0x0000001216177981 */ /* 0x000f62000c1e1500 */
[----:B------:R-:W-:-:S02]  /*08f0*/  LEA.HI.X.SX32 R17, R32, R3, 0x1, P1 ;  /* 0x0000000320117211 */ /* 0x000fc400008f0eff */
[----:B------:R-:W-:Y:S01]  /*0900*/  LEA.HI.X.SX32 R25, R9, R3, 0x1, P0 ;  /* 0x0000000309197211 */ /* 0x000fe200000f0eff */
[----:B------:R-:W5:Y:S04]  /*0910*/  LDG.E.U16 R14, desc[UR18][R14.64] ;  /* 0x000000120e0e7981 */ /* 0x000f68000c1e1500 */
[----:B------:R-:W5:Y:S04]  /*0920*/  LDG.E.U16 R16, desc[UR18][R16.64] ;  /* 0x0000001210107981 */ /* 0x000f68000c1e1500 */
[----:B------:R0:W5:Y:S01]  /*0930*/  LDG.E.U16 R20, desc[UR18][R24.64] ;  /* 0x0000001218147981 */ /* 0x000162000c1e1500 */
[----:B------:R-:W1:Y:S01]  /*0940*/  S2UR UR7, SR_CgaCtaId ;  /* 0x00000000000779c3 */ /* 0x000e620000008800 */
[----:B------:R-:W-:-:S02]  /*0950*/  LOP3.LUT R9, R2, 0x3f, RZ, 0xc0, !PT ;  /* 0x0000003f02097812 */ /* 0x000fc400078ec0ff */
[----:B------:R-:W-:Y:S01]  /*0960*/  SHF.R.S32.HI R80, RZ, 0x6, R2 ;  /* 0x00000006ff507819 */ /* 0x000fe20000011402 */
[----:B------:R-:W-:Y:S02]  /*0970*/  VIADD R98, R93, 0x40 ;  /* 0x000000405d627836 */ /* 0x000fe40000000000 */
[----:B------:R-:W-:Y:S01]  /*0980*/  IMAD.SHL.U32 R3, R9, 0x2, RZ ;  /* 0x0000000209037824 */ /* 0x000fe200078e00ff */
[----:B------:R-:W-:Y:S01]  /*0990*/  SGXT R80, R80, 0x1 ;  /* 0x000000015050781a */ /* 0x000fe20000000200 */
[----:B------:R-:W-:Y:S01]  /*09a0*/  UMOV UR4, 0x400 ;  /* 0x0000040000047882 */ /* 0x000fe20000000000 */
[----:B------:R-:W-:Y:S02]  /*09b0*/  ISETP.GE.AND P0, PT, R98, 0x1, PT ;  /* 0x000000016200780c */ /* 0x000fe40003f06270 */
[----:B------:R-:W-:-:S04]  /*09c0*/  LOP3.LUT R80, R3, 0x90, R80, 0x78, !PT ;  /* 0x0000009003507812 */ /* 0x000fc800078e7850 */
[C---:B------:R-:W-:Y:S02]  /*09d0*/  LOP3.LUT R81, R80.reuse, 0x20, RZ, 0x3c, !PT ;  /* 0x0000002050517812 */ /* 0x040fe400078e3cff */
[C---:B------:R-:W-:Y:S01]  /*09e0*/  LOP3.LUT R82, R80.reuse, 0x40, RZ, 0x3c, !PT ;  /* 0x0000004050527812 */ /* 0x040fe200078e3cff */
[----:B-1----:R-:W-:Y:S01]  /*09f0*/  ULEA UR7, UR7, UR4, 0x18 ;  /* 0x0000000407077291 */ /* 0x002fe2000f8ec03f */
[----:B------:R-:W-:Y:S01]  /*0a00*/  LOP3.LUT R83, R80, 0x60, RZ, 0x3c, !PT ;  /* 0x0000006050537812 */ /* 0x000fe200078e3cff */
[----:B------:R-:W-:Y:S01]  /*0a10*/  IMAD.MOV.U32 R4, RZ, RZ, -0x800000 ;  /* 0xff800000ff047424 */ /* 0x000fe200078e00ff */
[----:B0-----:R-:W-:Y:S01]  /*0a20*/  CS2R R24, SRZ ;  /* 0x0000000000187805 */ /* 0x001fe2000001ff00 */
[----:B------:R-:W-:Y:S01]  /*0a30*/  IMAD.MOV.U32 R86, RZ, RZ, 0x3f800000 ;  /* 0x3f800000ff567424 */ /* 0x000fe200078e00ff */
[----:B------:R-:W-:Y:S01]  /*0a40*/  CS2R R52, SRZ ;  /* 0x0000000000347805 */ /* 0x000fe2000001ff00 */
[----:B------:R-:W-:Y:S01]  /*0a50*/  IMAD.MOV.U32 R3, RZ, RZ, -0x800000 ;  /* 0xff800000ff037424 */ /* 0x000fe200078e00ff */
[----:B------:R-:W-:Y:S01]  /*0a60*/  CS2R R54, SRZ ;  /* 0x0000000000367805 */ /* 0x000fe2000001ff00 */
[----:B------:R-:W-:Y:S01]  /*0a70*/  IMAD.SHL.U32 R92, R2, 0x2, RZ ;  /* 0x00000002025c7824 */ /* 0x000fe200078e00ff */
[----:B--2---:R-:W-:Y:S04]  /*0a80*/  STS.U16 [R80+UR7], R5 ;  /* 0x0000000550007988 */ /* 0x004fe80008000407 */
[----:B---3--:R-:W-:Y:S04]  /*0a90*/  STS.U16 [R80+UR7+0x400], R11 ;  /* 0x0004000b50007988 */ /* 0x008fe80008000407 */
[----:B----4-:R0:W-:Y:S02]  /*0aa0*/  STS.U16 [R80+UR7+0x800], R29 ;  /* 0x0008001d50007988 */ /* 0x0101e40008000407 */
[----:B0-----:R-:W-:-:S02]  /*0ab0*/  CS2R R28, SRZ ;  /* 0x00000000001c7805 */ /* 0x001fc4000001ff00 */
[----:B-----5:R0:W-:Y:S02]  /*0ac0*/  STS.U16 [R80+UR7+0xc00], R33 ;  /* 0x000c002150007988 */ /* 0x0201e40008000407 */
[----:B0-----:R-:W-:Y:S02]  /*0ad0*/  CS2R R32, SRZ ;  /* 0x0000000000207805 */ /* 0x001fe4000001ff00 */
[----:B------:R-:W-:Y:S04]  /*0ae0*/  STS.U16 [R80+UR7+0x1000], R37 ;  /* 0x0010002550007988 */ /* 0x000fe80008000407 */
[----:B------:R-:W-:Y:S04]  /*0af0*/  STS.U16 [R80+UR7+0x1400], R41 ;  /* 0x0014002950007988 */ /* 0x000fe80008000407 */
[----:B------:R-:W-:Y:S04]  /*0b00*/  STS.U16 [R80+UR7+0x1800], R45 ;  /* 0x0018002d50007988 */ /* 0x000fe80008000407 */
[----:B------:R-:W-:Y:S04]  /*0b10*/  STS.U16 [R80+UR7+0x1c00], R47 ;  /* 0x001c002f50007988 */ /* 0x000fe80008000407 */
[----:B------:R0:W-:Y:S04]  /*0b20*/  STS.U16 [R81+UR7+0x100], R6 ;  /* 0x0001000651007988 */ /* 0x0001e80008000407 */
[----:B------:R-:W-:Y:S04]  /*0b30*/  STS.U16 [R81+UR7+0x500], R36 ;  /* 0x0005002451007988 */ /* 0x000fe80008000407 */
[----:B------:R-:W-:Y:S04]  /*0b40*/  STS.U16 [R81+UR7+0x900], R40 ;  /* 0x0009002851007988 */ /* 0x000fe80008000407 */
[----:B------:R-:W-:Y:S04]  /*0b50*/  STS.U16 [R81+UR7+0xd00], R44 ;  /* 0x000d002c51007988 */ /* 0x000fe80008000407 */
[----:B------:R-:W-:Y:S04]  /*0b60*/  STS.U16 [R81+UR7+0x1100], R48 ;  /* 0x0011003051007988 */ /* 0x000fe80008000407 */
[----:B------:R-:W-:Y:S04]  /*0b70*/  STS.U16 [R81+UR7+0x1500], R50 ;  /* 0x0015003251007988 */ /* 0x000fe80008000407 */
[----:B------:R-:W-:Y:S04]  /*0b80*/  STS.U16 [R81+UR7+0x1900], R34 ;  /* 0x0019002251007988 */ /* 0x000fe80008000407 */
[----:B------:R-:W-:Y:S04]  /*0b90*/  STS.U16 [R81+UR7+0x1d00], R18 ;  /* 0x001d001251007988 */ /* 0x000fe80008000407 */
[----:B------:R-:W-:Y:S04]  /*0ba0*/  STS.U16 [R82+UR7+0x200], R7 ;  /* 0x0002000752007988 */ /* 0x000fe80008000407 */
[----:B------:R1:W-:Y:S04]  /*0bb0*/  STS.U16 [R82+UR7+0x600], R27 ;  /* 0x0006001b52007988 */ /* 0x0003e80008000407 */
[----:B------:R2:W-:Y:S04]  /*0bc0*/  STS.U16 [R82+UR7+0xa00], R31 ;  /* 0x000a001f52007988 */ /* 0x0005e80008000407 */
[----:B------:R3:W-:Y:S04]  /*0bd0*/  STS.U16 [R82+UR7+0xe00], R35 ;  /* 0x000e002352007988 */ /* 0x0007e80008000407 */
[----:B------:R-:W-:Y:S04]  /*0be0*/  STS.U16 [R82+UR7+0x1200], R39 ;  /* 0x0012002752007988 */ /* 0x000fe80008000407 */
[----:B------:R-:W-:Y:S04]  /*0bf0*/  STS.U16 [R82+UR7+0x1600], R43 ;  /* 0x0016002b52007988 */ /* 0x000fe80008000407 */
[----:B------:R-:W-:Y:S04]  /*0c00*/  STS.U16 [R82+UR7+0x1a00], R21 ;  /* 0x001a001552007988 */ /* 0x000fe80008000407 */
[----:B------:R-:W-:Y:S01]  /*0c10*/  STS.U16 [R82+UR7+0x1e00], R23 ;  /* 0x001e001752007988 */ /* 0x000fe20008000407 */
[----:B0-----:R-:W-:-:S03]  /*0c20*/  IMAD.MOV.U32 R6, RZ, RZ, 0x3f800000 ;  /* 0x3f800000ff067424 */ /* 0x001fc600078e00ff */
[----:B------:R-:W-:Y:S01]  /*0c30*/  STS.U16 [R83+UR7+0x300], R10 ;  /* 0x0003000a53007988 */ /* 0x000fe20008000407 */
[----:B-1----:R-:W-:-:S03]  /*0c40*/  CS2R R26, SRZ ;  /* 0x00000000001a7805 */ /* 0x002fc6000001ff00 */
[----:B------:R0:W-:Y:S01]  /*0c50*/  STS.U16 [R83+UR7+0x700], R38 ;  /* 0x0007002653007988 */ /* 0x0001e20008000407 */
[----:B--2---:R-:W-:-:S03]  /*0c60*/  CS2R R30, SRZ ;  /* 0x00000000001e7805 */ /* 0x004fc6000001ff00 */
[----:B------:R1:W-:Y:S01]  /*0c70*/  STS.U16 [R83+UR7+0xb00], R42 ;  /* 0x000b002a53007988 */ /* 0x0003e20008000407 */
[----:B---3--:R-:W-:-:S03]  /*0c80*/  CS2R R34, SRZ ;  /* 0x0000000000227805 */ /* 0x008fc6000001ff00 */
[----:B------:R2:W-:Y:S01]  /*0c90*/  STS.U16 [R83+UR7+0xf00], R46 ;  /* 0x000f002e53007988 */ /* 0x0005e20008000407 */
[----:B------:R-:W-:-:S03]  /*0ca0*/  CS2R R36, SRZ ;  /* 0x0000000000247805 */ /* 0x000fc6000001ff00 */
[----:B------:R3:W-:Y:S01]  /*0cb0*/  STS.U16 [R83+UR7+0x1300], R12 ;  /* 0x0013000c53007988 */ /* 0x0007e20008000407 */
[----:B0-----:R-:W-:-:S03]  /*0cc0*/  CS2R R38, SRZ ;  /* 0x0000000000267805 */ /* 0x001fc6000001ff00 */
[----:B------:R3:W-:Y:S01]  /*0cd0*/  STS.U16 [R83+UR7+0x1700], R14 ;  /* 0x0017000e53007988 */ /* 0x0007e20008000407 */
[----:B------:R-:W-:-:S03]  /*0ce0*/  CS2R R40, SRZ ;  /* 0x0000000000287805 */ /* 0x000fc6000001ff00 */
[----:B------:R3:W-:Y:S01]  /*0cf0*/  STS.U16 [R83+UR7+0x1b00], R16 ;  /* 0x001b001053007988 */ /* 0x0007e20008000407 */
[----:B-1----:R-:W-:-:S03]  /*0d00*/  CS2R R42, SRZ ;  /* 0x00000000002a7805 */ /* 0x002fc6000001ff00 */
[----:B------:R3:W-:Y:S01]  /*0d10*/  STS.U16 [R83+UR7+0x1f00], R20 ;  /* 0x001f001453007988 */ /* 0x0007e20008000407 */
[----:B------:R-:W-:Y:S02]  /*0d20*/  CS2R R44, SRZ ;  /* 0x00000000002c7805 */ /* 0x000fe4000001ff00 */
[----:B--2---:R-:W-:Y:S02]  /*0d30*/  CS2R R46, SRZ ;  /* 0x00000000002e7805 */ /* 0x004fe4000001ff00 */
[----:B------:R-:W-:Y:S02]  /*0d40*/  CS2R R48, SRZ ;  /* 0x0000000000307805 */ /* 0x000fe4000001ff00 */
[----:B------:R-:W-:Y:S01]  /*0d50*/  CS2R R50, SRZ ;  /* 0x0000000000327805 */ /* 0x000fe2000001ff00 */
[----:B------:R-:W-:Y:S06]  /*0d60*/  @!P0 BRA `(.L_x_0) ;  /* 0x0000001400348947 */ /* 0x000fec0003800000 */
[----:B------:R-:W0:Y:S01]  /*0d70*/  LDC.64 R6, c[0x0][0x250] ;  /* 0x00009400ff067b82 */ /* 0x000e220000000a00 */
[----:B------:R-:W-:Y:S01]  /*0d80*/  ULDC UR4, c[0x0][0x258] ;  /* 0x0000960000047ab9 */ /* 0x000fe20000000800 */
[----:B---3--:R-:W-:Y:S01]  /*0d90*/  LOP3.LUT R12, R2, 0xf, RZ, 0xc0, !PT ;  /* 0x0000000f020c7812 */ /* 0x008fe200078ec0ff */
[----:B------:R-:W-:Y:S01]  /*0da0*/  IMAD R9, R9, UR4, RZ ;  /* 0x0000000409097c24 */ /* 0x000fe2000f8e02ff */
[--C-:B------:R-:W-:Y:S01]  /*0db0*/  SHF.R.U32.HI R14, RZ, 0x2, R2.reuse ;  /* 0x00000002ff0e7819 */ /* 0x100fe20000011602 */
[----:B------:R-:W-:Y:S01]  /*0dc0*/  ULDC.64 UR4, c[0x0][0x218] ;  /* 0x0000860000047ab9 */ /* 0x000fe20000000a00 */
[--C-:B------:R-:W-:Y:S01]  /*0dd0*/  SHF.R.U32.HI R11, RZ, 0x1, R2.reuse ;  /* 0x00000001ff0b7819 */ /* 0x100fe20000011602 */
[C---:B------:R-:W-:Y:S01]  /*0de0*/  IMAD.SHL.U32 R10, R9.reuse, 0x2, RZ ;  /* 0x00000002090a7824 */ /* 0x040fe200078e00ff */
[----:B------:R-:W1:Y:S01]  /*0df0*/  LDC.64 R4, c[0x0][0x260] ;  /* 0x00009800ff047b82 */ /* 0x000e620000000a00 */
[----:B------:R-:W-:Y:S01]  /*0e00*/  SGXT.U32 R14, R14, 0x3 ;  /* 0x000000030e0e781a */ /* 0x000fe20000000000 */
[----:B------:R-:W-:Y:S01]  /*0e10*/  ULDC.64 UR8, c[0x0][0x220] ;  /* 0x0000880000087ab9 */ /* 0x000fe20000000a00 */
[----:B------:R-:W-:Y:S01]  /*0e20*/  IMAD.HI R9, R9, 0x2, RZ ;  /* 0x0000000209097827 */ /* 0x000fe200078e02ff */
[----:B------:R-:W-:Y:S01]  /*0e30*/  USHF.R.U32.HI UR12, URZ, 0x4, UR7 ;  /* 0x000000043f0c7899 */ /* 0x000fe20008011607 */
[----:B------:R-:W-:Y:S01]  /*0e40*/  LOP3.LUT R14, R14, 0x30, R11, 0xf8, !PT ;  /* 0x000000300e0e7812 */ /* 0x000fe200078ef80b */
[----:B------:R-:W-:Y:S01]  /*0e50*/  UMOV UR6, URZ ;  /* 0x0000003f00067c82 */ /* 0x000fe20008000000 */
[----:B------:R-:W-:Y:S01]  /*0e60*/  SHF.R.U32.HI R11, RZ, 0x4, R2 ;  /* 0x00000004ff0b7819 */ /* 0x000fe20000011602 */
[----:B------:R-:W2:Y:S01]  /*0e70*/  LDC R28, c[0x0][0x268] ;  /* 0x00009a00ff1c7b82 */ /* 0x000ea20000000800 */
[----:B------:R-:W-:Y:S01]  /*0e80*/  USGXT.U32 UR12, UR12, 0xe ;  /* 0x0000000e0c0c789a */ /* 0x000fe20008000000 */
[----:B------:R-:W-:Y:S01]  /*0e90*/  LOP3.LUT R93, R14, R93, RZ, 0xfc, !PT ;  /* 0x0000005d0e5d7212 */ /* 0x000fe200078efcff */
[----:B------:R-:W-:Y:S01]  /*0ea0*/  IMAD.MOV.U32 R90, RZ, RZ, -0x800000 ;  /* 0xff800000ff5a7424 */ /* 0x000fe200078e00ff */
[----:B------:R-:W-:Y:S01]  /*0eb0*/  LOP3.LUT R92, R92, 0x6, RZ, 0xc0, !PT ;  /* 0x000000065c5c7812 */ /* 0x000fe200078ec0ff */
[----:B------:R-:W-:Y:S01]  /*0ec0*/  IMAD.MOV.U32 R89, RZ, RZ, RZ ;  /* 0x000000ffff597224 */ /* 0x000fe200078e00ff */
[----:B------:R-:W-:Y:S01]  /*0ed0*/  MOV R91, RZ ;  /* 0x000000ff005b7202 */ /* 0x000fe20000000f00 */
[----:B------:R-:W-:Y:S01]  /*0ee0*/  IMAD.MOV.U32 R87, RZ, RZ, -0x800000 ;  /* 0xff800000ff577424 */ /* 0x000fe200078e00ff */
[----:B------:R-:W-:Y:S01]  /*0ef0*/  CS2R R30, SRZ ;  /* 0x00000000001e7805 */ /* 0x000fe2000001ff00 */
[----:B0-----:R-:W-:Y:S01]  /*0f00*/  IMAD R6, R6, UR16, RZ ;  /* 0x0000001006067c24 */ /* 0x001fe2000f8e02ff */
[----:B------:R-:W-:Y:S01]  /*0f10*/  CS2R R32, SRZ ;  /* 0x0000000000207805 */ /* 0x000fe2000001ff00 */
[----:B------:R-:W-:Y:S01]  /*0f20*/  IMAD R8, R8, R7, RZ ;  /* 0x0000000708087224 */ /* 0x000fe200078e02ff */
[----:B------:R-:W-:Y:S01]  /*0f30*/  CS2R R34, SRZ ;  /* 0x0000000000227805 */ /* 0x000fe2000001ff00 */
[C---:B------:R-:W-:Y:S01]  /*0f40*/  IMAD.SHL.U32 R3, R6.reuse, 0x2, RZ ;  /* 0x0000000206037824 */ /* 0x040fe200078e00ff */
[----:B------:R-:W-:Y:S01]  /*0f50*/  CS2R R36, SRZ ;  /* 0x0000000000247805 */ /* 0x000fe2000001ff00 */
[----:B------:R-:W-:Y:S01]  /*0f60*/  IMAD.HI R6, R6, 0x2, RZ ;  /* 0x0000000206067827 */ /* 0x000fe200078e02ff */
[----:B------:R-:W-:-:S02]  /*0f70*/  CS2R R38, SRZ ;  /* 0x0000000000267805 */ /* 0x000fc4000001ff00 */
[----:B------:R-:W-:Y:S02]  /*0f80*/  CS2R R40, SRZ ;  /* 0x0000000000287805 */ /* 0x000fe4000001ff00 */
[----:B------:R-:W-:Y:S01]  /*0f90*/  IADD3 R23, P0, P1, R10, UR4, R3 ;  /* 0x000000040a177c10 */ /* 0x000fe2000f91e003 */
[----:B-1----:R-:W-:Y:S01]  /*0fa0*/  IMAD R4, R4, UR16, RZ ;  /* 0x0000001004047c24 */ /* 0x002fe2000f8e02ff */
[----:B------:R-:W-:Y:S01]  /*0fb0*/  CS2R R42, SRZ ;  /* 0x00000000002a7805 */ /* 0x000fe2000001ff00 */
[----:B------:R-:W-:Y:S01]  /*0fc0*/  IMAD R12, R12, R5, RZ ;  /* 0x000000050c0c7224 */ /* 0x000fe200078e02ff */
[----:B------:R-:W-:Y:S01]  /*0fd0*/  IADD3.X R15, R9, UR5, R6, P0, P1 ;  /* 0x00000005090f7c10 */ /* 0x000fe200087e2406 */
[----:B------:R-:W-:Y:S01]  /*0fe0*/  IMAD.SHL.U32 R3, R4, 0x2, RZ ;  /* 0x0000000204037824 */ /* 0x000fe200078e00ff */
[----:B------:R-:W-:Y:S01]  /*0ff0*/  LEA R78, P1, R8, R23, 0x1 ;  /* 0x00000017084e7211 */ /* 0x000fe200078208ff */
[C---:B------:R-:W-:Y:S01]  /*1000*/  IMAD.SHL.U32 R10, R12.reuse, 0x2, RZ ;  /* 0x000000020c0a7824 */ /* 0x040fe200078e00ff */
[----:B------:R-:W-:Y:S01]  /*1010*/  UMOV UR5, URZ ;  /* 0x0000003f00057c82 */ /* 0x000fe20008000000 */
[----:B------:R-:W-:Y:S01]  /*1020*/  IMAD.HI R12, R12, 0x2, RZ ;  /* 0x000000020c0c7827 */ /* 0x000fe200078e02ff */
[----:B------:R-:W-:-:S02]  /*1030*/  LEA.HI.X.SX32 R79, R8, R15, 0x1, P1 ;  /* 0x0000000f084f7211 */ /* 0x000fc400008f0eff */
[----:B------:R-:W-:Y:S02]  /*1040*/  CS2R R44, SRZ ;  /* 0x00000000002c7805 */ /* 0x000fe4000001ff00 */
[----:B------:R-:W-:Y:S01]  /*1050*/  IADD3 R24, P2, P3, R10, UR8, R3 ;  /* 0x000000080a187c10 */ /* 0x000fe2000fb5e003 */
[----:B------:R-:W-:Y:S01]  /*1060*/  IMAD R10, R7, 0x2, R8 ;  /* 0x00000002070a7824 */ /* 0x000fe200078e0208 */
[----:B------:R-:W-:Y:S01]  /*1070*/  SGXT.U32 R3, R11, 0x3 ;  /* 0x000000030b03781a */ /* 0x000fe20000000000 */
[----:B------:R-:W-:Y:S01]  /*1080*/  IMAD.HI R11, R4, 0x2, RZ ;  /* 0x00000002040b7827 */ /* 0x000fe200078e02ff */
[----:B------:R-:W-:Y:S01]  /*1090*/  UIADD3 UR8, UR7, 0x2000, URZ ;  /* 0x0000200007087890 */ /* 0x000fe2000fffe03f */
[----:B------:R-:W-:Y:S02]  /*10a0*/  CS2R R46, SRZ ;  /* 0x00000000002e7805 */ /* 0x000fe4000001ff00 */
[----:B------:R-:W-:Y:S01]  /*10b0*/  CS2R R48, SRZ ;  /* 0x0000000000307805 */ /* 0x000fe2000001ff00 */
[----:B------:R-:W-:Y:S01]  /*10c0*/  IMAD R4, R7, 0x2, R10 ;  /* 0x0000000207047824 */ /* 0x000fe200078e020a */
[----:B------:R-:W-:Y:S01]  /*10d0*/  IADD3.X R26, R12, UR9, R11, P2, P3 ;  /* 0x000000090c1a7c10 */ /* 0x000fe200097e640b */
[----:B--2---:R-:W-:Y:S01]  /*10e0*/  IMAD R13, R3, R28, RZ ;  /* 0x0000001c030d7224 */ /* 0x004fe200078e02ff */
[-C--:B------:R-:W-:Y:S01]  /*10f0*/  LEA R76, P2, R10, R23.reuse, 0x1 ;  /* 0x000000170a4c7211 */ /* 0x080fe200078408ff */
[C---:B------:R-:W-:Y:S01]  /*1100*/  IMAD R6, R7.reuse, 0x2, R4 ;  /* 0x0000000207067824 */ /* 0x040fe200078e0204 */
[----:B------:R-:W-:Y:S01]  /*1110*/  LEA R74, P3, R4, R23, 0x1 ;  /* 0x00000017044a7211 */ /* 0x000fe200078608ff */
[----:B------:R-:W-:Y:S01]  /*1120*/  IMAD R9, R28, 0x8, R13 ;  /* 0x000000081c097824 */ /* 0x000fe200078e020d */
[-C--:B------:R-:W-:Y:S01]  /*1130*/  LEA.HI.X.SX32 R77, R10, R15.reuse, 0x1, P2 ;  /* 0x0000000f0a4d7211 */ /* 0x080fe200010f0eff */
[C---:B------:R-:W-:Y:S01]  /*1140*/  IMAD R12, R7.reuse, 0x2, R6 ;  /* 0x00000002070c7824 */ /* 0x040fe200078e0206 */
[----:B------:R-:W-:Y:S01]  /*1150*/  LEA.HI.X.SX32 R75, R4, R15, 0x1, P3 ;  /* 0x0000000f044b7211 */ /* 0x000fe200018f0eff */
[----:B------:R-:W-:Y:S01]  /*1160*/  IMAD R11, R28, 0x8, R9 ;  /* 0x000000081c0b7824 */ /* 0x000fe200078e0209 */
[----:B------:R-:W-:Y:S01]  /*1170*/  LEA R70, P1, R6, R23, 0x1 ;  /* 0x0000001706467211 */ /* 0x000fe200078208ff */
[----:B------:R-:W-:Y:S01]  /*1180*/  IMAD R8, R7, 0x2, R12 ;  /* 0x0000000207087824 */ /* 0x000fe200078e020c */
[-C--:B------:R-:W-:Y:S01]  /*1190*/  LEA R72, P0, R13, R24.reuse, 0x1 ;  /* 0x000000180d487211 */ /* 0x080fe200078008ff */
[----:B------:R-:W-:Y:S01]  /*11a0*/  IMAD R10, R28, 0x8, R11 ;  /* 0x000000081c0a7824 */ /* 0x000fe200078e020b */
[----:B------:R-:W-:Y:S01]  /*11b0*/  LEA.HI.X.SX32 R71, R6, R15, 0x1, P1 ;  /* 0x0000000f06477211 */ /* 0x000fe200008f0eff */
[C---:B------:R-:W-:Y:S01]  /*11c0*/  IMAD R4, R7.reuse, 0x2, R8 ;  /* 0x0000000207047824 */ /* 0x040fe200078e0208 */
[-C--:B------:R-:W-:Y:S01]  /*11d0*/  LEA R68, P1, R12, R23.reuse, 0x1 ;  /* 0x000000170c447211 */ /* 0x080fe200078208ff */
[----:B------:R-:W-:Y:S01]  /*11e0*/  IMAD R6, R28, 0x8, R10 ;  /* 0x000000081c067824 */ /* 0x000fe200078e020a */
[-C--:B------:R-:W-:Y:S01]  /*11f0*/  LEA R66, P2, R8, R23.reuse, 0x1 ;  /* 0x0000001708427211 */ /* 0x080fe200078408ff */
[----:B------:R-:W-:Y:S01]  /*1200*/  IMAD R3, R7, 0x2, R4 ;  /* 0x0000000207037824 */ /* 0x000fe200078e0204 */
[----:B------:R-:W-:Y:S01]  /*1210*/  LEA R64, P3, R4, R23, 0x1 ;  /* 0x0000001704407211 */ /* 0x000fe200078608ff */
[----:B------:R-:W-:Y:S01]  /*1220*/  USHF.R.U32.HI UR14, URZ, 0x4, UR8 ;  /* 0x000000043f0e7899 */ /* 0x000fe20008011608 */
[----:B------:R-:W-:Y:S01]  /*1230*/  LEA.HI.X.SX32 R69, R12, R15, 0x1, P1 ;  /* 0x0000000f0c457211 */ /* 0x000fe200008f0eff */
[----:B------:R-:W-:Y:S01]  /*1240*/  UIADD3 UR8, UP0, UR12, 0x80, URZ ;  /* 0x000000800c087890 */ /* 0x000fe2000ff1e03f */
[C---:B------:R-:W-:Y:S01]  /*1250*/  LEA R22, P4, R3.reuse, R23, 0x1 ;  /* 0x0000001703167211 */ /* 0x040fe200078808ff */
[----:B------:R-:W-:Y:S01]  /*1260*/  USGXT.U32 UR14, UR14, 0xe ;  /* 0x0000000e0e0e789a */ /* 0x000fe20008000000 */
[-C--:B------:R-:W-:Y:S01]  /*1270*/  LEA.HI.X.SX32 R65, R4, R15.reuse, 0x1, P3 ;  /* 0x0000000f04417211 */ /* 0x080fe200018f0eff */
[----:B------:R-:W-:Y:S01]  /*1280*/  UIADD3.X UR9, UR5, 0x40000040, URZ, UP0, !UPT ;  /* 0x4000004005097890 */ /* 0x000fe200087fe43f */
[-C--:B------:R-:W-:Y:S01]  /*1290*/  LEA.HI.X.SX32 R23, R3, R15.reuse, 0x1, P4 ;  /* 0x0000000f03177211 */ /* 0x080fe200020f0eff */
[----:B------:R-:W-:Y:S01]  /*12a0*/  IMAD R3, R28, 0x8, R6 ;  /* 0x000000081c037824 */ /* 0x000fe200078e0206 */
[----:B------:R-:W-:Y:S01]  /*12b0*/  LEA R20, P1, R9, R24, 0x1 ;  /* 0x0000001809147211 */ /* 0x000fe200078208ff */
[----:B------:R-:W-:Y:S01]  /*12c0*/  UIADD3 UR10, UP0, UR14, 0x2, URZ ;  /* 0x000000020e0a7890 */ /* 0x000fe2000ff1e03f */
[----:B------:R-:W-:Y:S01]  /*12d0*/  LEA.HI.X.SX32 R67, R8, R15, 0x1, P2 ;  /* 0x0000000f08437211 */ /* 0x000fe200010f0eff */
[C---:B------:R-:W-:Y:S01]  /*12e0*/  IMAD R4, R28.reuse, 0x8, R3 ;  /* 0x000000081c047824 */ /* 0x040fe200078e0203 */
[-C--:B------:R-:W-:Y:S01]  /*12f0*/  LEA.HI.X.SX32 R73, R13, R26.reuse, 0x1, P0 ;  /* 0x0000001a0d497211 */ /* 0x080fe200000f0eff */
[----:B------:R-:W-:Y:S01]  /*1300*/  UIADD3.X UR11, UR6, 0x40000040, URZ, UP0, !UPT ;  /* 0x40000040060b7890 */ /* 0x000fe200087fe43f */
[----:B------:R-:W-:Y:S01]  /*1310*/  LEA.HI.X.SX32 R21, R9, R26, 0x1, P1 ;  /* 0x0000001a09157211 */ /* 0x000fe200008f0eff */
[----:B------:R-:W-:Y:S01]  /*1320*/  IMAD R9, R28, 0x8, R4 ;  /* 0x000000081c097824 */ /* 0x000fe200078e0204 */
[-C--:B------:R-:W-:Y:S01]  /*1330*/  LEA R18, P0, R11, R24.reuse, 0x1 ;  /* 0x000000180b127211 */ /* 0x080fe200078008ff */
[----:B------:R-:W-:Y:S01]  /*1340*/  IMAD.MOV.U32 R86, RZ, RZ, 0x3f800000 ;  /* 0x3f800000ff567424 */ /* 0x000fe200078e00ff */
[----:B------:R-:W-:-:S02]  /*1350*/  LEA R16, P2, R10, R24, 0x1 ;  /* 0x000000180a107211 */ /* 0x000fc400078408ff */
[----:B------:R-:W-:Y:S02]  /*1360*/  CS2R R28, SRZ ;  /* 0x00000000001c7805 */ /* 0x000fe4000001ff00 */
[-C--:B------:R-:W-:Y:S02]  /*1370*/  LEA.HI.X.SX32 R19, R11, R26.reuse, 0x1, P0 ;  /* 0x0000001a0b137211 */ /* 0x080fe400000f0eff */
[----:B------:R-:W-:Y:S02]  /*1380*/  CS2R R50, SRZ ;  /* 0x0000000000327805 */ /* 0x000fe4000001ff00 */
[----:B------:R-:W-:Y:S02]  /*1390*/  LEA.HI.X.SX32 R17, R10, R26, 0x1, P2 ;  /* 0x0000001a0a117211 */ /* 0x000fe400010f0eff */
[----:B------:R-:W-:Y:S02]  /*13a0*/  CS2R R52, SRZ ;  /* 0x0000000000347805 */ /* 0x000fe4000001ff00 */
[----:B------:R-:W-:-:S02]  /*13b0*/  LEA R14, P0, R6, R24, 0x1 ;  /* 0x00000018060e7211 */ /* 0x000fc400078008ff */
[----:B------:R-:W-:Y:S02]  /*13c0*/  CS2R R54, SRZ ;  /* 0x0000000000367805 */ /* 0x000fe4000001ff00 */
[-C--:B------:R-:W-:Y:S01]  /*13d0*/  LEA R12, P1, R3, R24.reuse, 0x1 ;  /* 0x00000018030c7211 */ /* 0x080fe200078208ff */
[----:B------:R-:W-:Y:S01]  /*13e0*/  UMOV UR4, URZ ;  /* 0x0000003f00047c82 */ /* 0x000fe20008000000 */
[-C--:B------:R-:W-:Y:S01]  /*13f0*/  LEA R10, P2, R4, R24.reuse, 0x1 ;  /* 0x00000018040a7211 */ /* 0x080fe200078408ff */
[----:B------:R-:W-:Y:S01]  /*1400*/  UIADD3.64 UR20, UR8, 0x80, URZ ;  /* 0x0000008008147897 */ /* 0x000fe2000fffe03f */
[----:B------:R-:W-:Y:S02]  /*1410*/  LEA R8, P3, R9, R24, 0x1 ;  /* 0x0000001809087211 */ /* 0x000fe400078608ff */
[----:B------:R-:W-:Y:S02]  /*1420*/  CS2R R24, SRZ ;  /* 0x0000000000187805 */ /* 0x000fe4000001ff00 */
[-C--:B------:R-:W-:Y:S01]  /*1430*/  LEA.HI.X.SX32 R15, R6, R26.reuse, 0x1, P0 ;  /* 0x0000001a060f7211 */ /* 0x080fe200000f0eff */
[----:B------:R-:W-:Y:S01]  /*1440*/  IMAD.MOV.U32 R6, RZ, RZ, 0x3f800000 ;  /* 0x3f800000ff067424 */ /* 0x000fe200078e00ff */
[-C--:B------:R-:W-:Y:S01]  /*1450*/  LEA.HI.X.SX32 R13, R3, R26.reuse, 0x1, P1 ;  /* 0x0000001a030d7211 */ /* 0x080fe200008f0eff */
[----:B------:R-:W-:Y:S01]  /*1460*/  UIADD3.64 UR24, UR8, 0x100, URZ ;  /* 0x0000010008187897 */ /* 0x000fe2000fffe03f */
[-C--:B------:R-:W-:Y:S01]  /*1470*/  LEA.HI.X.SX32 R11, R4, R26.reuse, 0x1, P2 ;  /* 0x0000001a040b7211 */ /* 0x080fe200010f0eff */
[----:B------:R-:W-:Y:S01]  /*1480*/  UIADD3.64 UR22, UR10, 0x2, URZ ;  /* 0x000000020a167897 */ /* 0x000fe2000fffe03f */
[----:B------:R-:W-:-:S02]  /*1490*/  LEA.HI.X.SX32 R9, R9, R26, 0x1, P3 ;  /* 0x0000001a09097211 */ /* 0x000fc400018f0eff */
[----:B------:R-:W-:Y:S02]  /*14a0*/  CS2R R26, SRZ ;  /* 0x00000000001a7805 */ /* 0x000fe4000001ff00 */
[----:B------:R-:W-:Y:S01]  /*14b0*/  LOP3.LUT R88, R93, 0x8, RZ, 0xfc, !PT ;  /* 0x000000085d587812 */ /* 0x000fe200078efcff */
[----:B------:R-:W-:Y:S01]  /*14c0*/  UIADD3.64 UR26, UR10, 0x4, URZ ;  /* 0x000000040a1a7897 */ /* 0x000fe2000fffe03f */
[----:B------:R-:W-:-:S11]  /*14d0*/  ULDC UR17, c[0x0][0x238] ;  /* 0x00008e0000117ab9 */ /* 0x000fd60000000800 */
.L_x_1:
[----:B------:R-:W-:-:S04]  /*14e0*/  IMAD.WIDE R56, R91, 0x2, R78 ;  /* 0x000000025b387825 */ /* 0x000fc800078e024e */
[C---:B------:R-:W-:Y:S02]  /*14f0*/  IMAD.WIDE R84, R91.reuse, 0x2, R68 ;  /* 0x000000025b547825 */ /* 0x040fe400078e0244 */
[----:B------:R-:W2:Y:S02]  /*1500*/  LDG.E.U16 R57, desc[UR18][R56.64] ;  /* 0x0000001238397981 */ /* 0x000ea4000c1e1500 */
[C---:B------:R-:W-:Y:S02]  /*1510*/  IMAD.WIDE R94, R91.reuse, 0x2, R66 ;  /* 0x000000025b5e7825 */ /* 0x040fe400078e0242 */
[----:B------:R-:W3:Y:S02]  /*1520*/  LDG.E.U16 R85, desc[UR18][R84.64] ;  /* 0x0000001254557981 */ /* 0x000ee4000c1e1500 */
[C---:B------:R-:W-:Y:S02]  /*1530*/  IMAD.WIDE R58, R91.reuse, 0x2, R76 ;  /* 0x000000025b3a7825 */ /* 0x040fe400078e024c */
[----:B------:R-:W4:Y:S02]  /*1540*/  LDG.E.U16 R94, desc[UR18][R94.64] ;  /* 0x000000125e5e7981 */ /* 0x000f24000c1e1500 */
[----:B------:R-:W-:-:S02]  /*1550*/  IMAD.WIDE R96, R91, 0x2, R64 ;  /* 0x000000025b607825 */ /* 0x000fc400078e0240 */
[----:B------:R-:W5:Y:S02]  /*1560*/  LDG.E.U16 R4, desc[UR18][R58.64] ;  /* 0x000000123a047981 */ /* 0x000f64000c1e1500 */
[C---:B------:R-:W-:Y:S02]  /*1570*/  IMAD.WIDE R60, R91.reuse, 0x2, R74 ;  /* 0x000000025b3c7825 */ /* 0x040fe400078e024a */
[----:B------:R-:W5:Y:S02]  /*1580*/  LDG.E.U16 R97, desc[UR18][R96.64] ;  /* 0x0000001260617981 */ /* 0x000f64000c1e1500 */
[C---:B------:R-:W-:Y:S02]  /*1590*/  IMAD.WIDE R62, R91.reuse, 0x2, R70 ;  /* 0x000000025b3e7825 */ /* 0x040fe400078e0246 */
[----:B------:R-:W5:Y:S02]  /*15a0*/  LDG.E.U16 R3, desc[UR18][R60.64] ;  /* 0x000000123c037981 */ /* 0x000f64000c1e1500 */
[----:B------:R-:W-:-:S02]  /*15b0*/  IMAD.WIDE R100, R91, 0x2, R22 ;  /* 0x000000025b647825 */ /* 0x000fc400078e0216 */
[----:B------:R-:W5:Y:S04]  /*15c0*/  LDG.E.U16 R104, desc[UR18][R62.64] ;  /* 0x000000123e687981 */ /* 0x000f68000c1e1500 */
[----:B------:R0:W5:Y:S01]  /*15d0*/  LDG.E.U16 R110, desc[UR18][R100.64] ;  /* 0x00000012646e7981 */ /* 0x000162000c1e1500 */
[----:B------:R-:W-:Y:S01]  /*15e0*/  BAR.SYNC.DEFER_BLOCKING 0x0 ;  /* 0x0000000000007b1d */ /* 0x000fe20000010000 */
[----:B------:R-:W-:-:S04]  /*15f0*/  IMAD.WIDE R102, R89, 0x2, R16 ;  /* 0x0000000259667825 */ /* 0x000fc800078e0210 */
[----:B------:R-:W-:-:S04]  /*1600*/  IMAD.WIDE R106, R89, 0x2, R72 ;  /* 0x00000002596a7825 */ /* 0x000fc800078e0248 */
[----:B0-----:R-:W-:-:S04]  /*1610*/  IMAD.WIDE R100, R89, 0x2, R18 ;  /* 0x0000000259647825 */ /* 0x001fc800078e0212 */
[C---:B------:R-:W-:Y:S01]  /*1620*/  IMAD.WIDE R108, R89.reuse, 0x2, R20 ;  /* 0x00000002596c7825 */ /* 0x040fe200078e0214 */
[----:B------:R-:W-:Y:S01]  /*1630*/  UMOV UR13, 0x40000040 ;  /* 0x40000040000d7882 */ /* 0x000fe20000000000 */
[----:B------:R-:W-:Y:S01]  /*1640*/  UMOV UR15, 0x40000040 ;  /* 0x40000040000f7882 */ /* 0x000fe20000000000 */
[----:B--2---:R-:W-:Y:S04]  /*1650*/  STS.U16 [R80+UR7+0x2000], R57 ;  /* 0x0020003950007988 */ /* 0x004fe80008000407 */
[----:B---3--:R-:W-:Y:S04]  /*1660*/  STS.U16 [R80+UR7+0x2400], R85 ;  /* 0x0024005550007988 */ /* 0x008fe80008000407 */
[----:B----4-:R0:W-:Y:S04]  /*1670*/  STS.U16 [R81+UR7+0x2500], R94 ;  /* 0x0025005e51007988 */ /* 0x0101e80008000407 */
[----:B-----5:R-:W-:Y:S04]  /*1680*/  STS.U16 [R81+UR7+0x2100], R4 ;  /* 0x0021000451007988 */ /* 0x020fe80008000407 */
[----:B------:R-:W-:Y:S04]  /*1690*/  STS.U16 [R82+UR7+0x2600], R97 ;  /* 0x0026006152007988 */ /* 0x000fe80008000407 */
[----:B------:R-:W-:Y:S04]  /*16a0*/  STS.U16 [R82+UR7+0x2200], R3 ;  /* 0x0022000352007988 */ /* 0x000fe80008000407 */
[----:B------:R1:W-:Y:S04]  /*16b0*/  STS.U16 [R83+UR7+0x2300], R104 ;  /* 0x0023006853007988 */ /* 0x0003e80008000407 */
[----:B------:R-:W-:Y:S01]  /*16c0*/  STS.U16 [R83+UR7+0x2700], R110 ;  /* 0x0027006e53007988 */ /* 0x000fe20008000407 */
[----:B------:R2:W-:Y:S06]  /*16d0*/  MEMBAR.ALL.CTA ;  /* 0x0000000000007992 */ /* 0x0005ec0000008000 */
[----:B--2---:R-:W2:Y:S01]  /*16e0*/  FENCE.VIEW.ASYNC.S ;  /* 0x00000000000073c6 */ /* 0x004ea20000000000 */
[C---:B0-----:R-:W-:Y:S01]  /*16f0*/  IMAD.WIDE R94, R89.reuse, 0x2, R14 ;  /* 0x00000002595e7825 */ /* 0x041fe200078e020e */
[----:B--2---:R-:W-:Y:S03]  /*1700*/  BAR.SYNC.DEFER_BLOCKING 0x0 ;  /* 0x0000000000007b1d */ /* 0x004fe60000010000 */
[----:B-1----:R-:W-:-:S04]  /*1710*/  IMAD.WIDE R104, R89, 0x2, R12 ;  /* 0x0000000259687825 */ /* 0x002fc800078e020c */
[----:B------:R-:W-:-:S04]  /*1720*/  IMAD.WIDE R96, R89, 0x2, R10 ;  /* 0x0000000259607825 */ /* 0x000fc800078e020a */
[----:B------:R-:W-:Y:S01]  /*1730*/  IMAD.WIDE R84, R89, 0x2, R8 ;  /* 0x0000000259547825 */ /* 0x000fe200078e0208 */
[----:B------:R-:W-:Y:S01]  /*1740*/  WARPGROUP.ARRIVE ;  /* 0x00000000000079c5 */ /* 0x000fe20000000000 */
[----:B------:R-:W2:Y:S04]  /*1750*/  LDG.E.U16 R3, desc[UR18][R106.64] ;  /* 0x000000126a037981 */ /* 0x000ea8000c1e1500 */
[----:B------:R-:W3:Y:S01]  /*1760*/  LDG.E.U16 R99, desc[UR18][R108.64] ;  /* 0x000000126c637981 */ /* 0x000ee2000c1e1500 */
[----:B------:R-:W-:Y:S03]  /*1770*/  HGMMA.64x16x16.F32.BF16 R56, gdesc[UR12].tnspA, RZ, !UPT ;  /* 0x202000000c3879f0 */ /* 0x000fe6000c7018ff */
[----:B------:R-:W4:Y:S04]  /*1780*/  LDG.E.U16 R101, desc[UR18][R100.64] ;  /* 0x0000001264657981 */ /* 0x000f28000c1e1500 */
[----:B------:R0:W5:Y:S04]  /*1790*/  LDG.E.U16 R103, desc[UR18][R102.64] ;  /* 0x0000001266677981 */ /* 0x000168000c1e1500 */
[----:B------:R1:W5:Y:S04]  /*17a0*/  LDG.E.U16 R95, desc[UR18][R94.64] ;  /* 0x000000125e5f7981 */ /* 0x000368000c1e1500 */
[----:B------:R1:W5:Y:S04]  /*17b0*/  LDG.E.U16 R105, desc[UR18][R104.64] ;  /* 0x0000001268697981 */ /* 0x000368000c1e1500 */
[----:B------:R-:W5:Y:S04]  /*17c0*/  LDG.E.U16 R97, desc[UR18][R96.64] ;  /* 0x0000001260617981 */ /* 0x000f68000c1e1500 */
[----:B------:R1:W5:Y:S01]  /*17d0*/  LDG.E.U16 R85, desc[UR18][R84.64] ;  /* 0x0000001254557981 */ /* 0x000362000c1e1500 */
[----:B------:R-:W-:Y:S04]  /*17e0*/  HGMMA.64x16x16.F32.BF16 R56, gdesc[UR8].tnspA, R56 ;  /* 0x20200000083879f0 */ /* 0x000fe80008701838 */
[----:B------:R-:W-:Y:S01]  /*17f0*/  HGMMA.64x16x16.F32.BF16 R56, gdesc[UR20].tnspA, R56 ;  /* 0x20200000143879f0 */ /* 0x000fe20008701838 */
[----:B0-----:R-:W-:-:S03]  /*1800*/  IADD3 R102, P2, R92, UR4, RZ ;  /* 0x000000045c667c10 */ /* 0x001fc6000ff5e0ff */
[----:B------:R-:W-:Y:S02]  /*1810*/  HGMMA.64x16x16.F32.BF16 R56, gdesc[UR24].tnspA, R56, gsb0 ;  /* 0x20200000183879f0 */ /* 0x000fe40008001838 */
[----:B------:R-:W-:Y:S01]  /*1820*/  IMAD.X R106, RZ, RZ, UR5, P2 ;  /* 0x00000005ff6a7e24 */ /* 0x000fe200090e06ff */
[CC--:B------:R-:W-:Y:S02]  /*1830*/  ISETP.GT.U32.AND P1, PT, R102.reuse, R88.reuse, PT ;  /* 0x000000586600720c */ /* 0x0c0fe40003f24070 */
[C---:B------:R-:W-:Y:S02]  /*1840*/  ISETP.GE.U32.AND P2, PT, R102.reuse, R88, PT ;  /* 0x000000586600720c */ /* 0x040fe40003f46070 */
[C---:B-1----:R-:W-:Y:S02]  /*1850*/  IADD3 R94, P4, R102.reuse, 0x9, RZ ;  /* 0x00000009665e7810 */ /* 0x042fe40007f9e0ff */
[----:B------:R-:W-:Y:S02]  /*1860*/  ISETP.GT.U32.AND P0, PT, R102, R93, PT ;  /* 0x0000005d6600720c */ /* 0x000fe40003f04070 */
[----:B------:R-:W-:-:S02]  /*1870*/  ISETP.GT.U32.AND.EX P1, PT, R106, RZ, PT, P1 ;  /* 0x000000ff6a00720c */ /* 0x000fc40003f24110 */
[C---:B------:R-:W-:Y:S01]  /*1880*/  ISETP.GE.U32.AND.EX P2, PT, R106.reuse, RZ, PT, P2 ;  /* 0x000000ff6a00720c */ /* 0x040fe20003f46120 */
[----:B------:R-:W-:Y:S01]  /*1890*/  IMAD.X R104, RZ, RZ, R106, P4 ;  /* 0x000000ffff687224 */ /* 0x000fe200020e066a */
[----:B------:R-:W-:Y:S02]  /*18a0*/  ISETP.GT.U32.AND.EX P0, PT, R106, RZ, PT, P0 ;  /* 0x000000ff6a00720c */ /* 0x000fe40003f04100 */
[----:B------:R-:W-:Y:S02]  /*18b0*/  ISETP.GT.U32.AND P5, PT, R94, R88, PT ;  /* 0x000000585e00720c */ /* 0x000fe40003fa4070 */
[----:B------:R-:W-:-:S04]  /*18c0*/  IADD3 R100, P3, R102, 0x8, RZ ;  /* 0x0000000866647810 */ /* 0x000fc80007f7e0ff */
[----:B------:R-:W-:Y:S01]  /*18d0*/  ISETP.GT.U32.AND P4, PT, R100, R93, PT ;  /* 0x0000005d6400720c */ /* 0x000fe20003f84070 */
[----:B------:R-:W-:Y:S02]  /*18e0*/  WARPGROUP.DEPBAR.LE gsb0, 0x0 ;  /* 0x00008000000079c5 */ /* 0x000fe40000010000 */
[----:B------:R-:W-:Y:S01]  /*18f0*/  FMUL R84, R58, UR17 ;  /* 0x000000113a547c20 */ /* 0x000fe20008400000 */
[----:B------:R-:W-:Y:S01]  /*1900*/  FMUL R59, R59, UR17 ;  /* 0x000000113b3b7c20 */ /* 0x000fe20008400000 */
[----:B------:R-:W-:Y:S01]  /*1910*/  FMUL R58, R62, UR17 ;  /* 0x000000113e3a7c20 */ /* 0x000fe20008400000 */
[----:B------:R-:W-:Y:S02]  /*1920*/  BAR.SYNC.DEFER_BLOCKING 0x0 ;  /* 0x0000000000007b1d */ /* 0x000fe40000010000 */
[----:B------:R-:W-:Y:S02]  /*1930*/  FSEL R84, R84, -INF , !P1 ;  /* 0xff80000054547808 */ /* 0x000fe40004800000 */
[----:B------:R-:W-:Y:S01]  /*1940*/  FSEL R62, R59, -INF , !P2 ;  /* 0xff8000003b3e7808 */ /* 0x000fe20005000000 */
[----:B------:R-:W-:Y:S01]  /*1950*/  FMUL R4, R63, UR17 ;  /* 0x000000113f047c20 */ /* 0x000fe20008400000 */
[----:B------:R-:W-:-:S02]  /*1960*/  ISETP.GT.U32.AND.EX P1, PT, R104, RZ, PT, P5 ;  /* 0x000000ff6800720c */ /* 0x000fc40003f24150 */
[----:B------:R-:W-:Y:S02]  /*1970*/  FSEL R58, R58, -INF , !P0 ;  /* 0xff8000003a3a7808 */ /* 0x000fe40004000000 */
[----:B------:R-:W-:Y:S02]  /*1980*/  FMNMX R59, R84, R62, !PT ;  /* 0x0000003e543b7209 */ /* 0x000fe40007800000 */
[----:B------:R-:W-:Y:S02]  /*1990*/  FSEL R4, R4, -INF , !P1 ;  /* 0xff80000004047808 */ /* 0x000fe40004800000 */
[----:B------:R-:W-:Y:S02]  /*19a0*/  FMNMX R59, R58, R59, !PT ;  /* 0x0000003b3a3b7209 */ /* 0x000fe40007800000 */
[----:B------:R-:W-:Y:S01]  /*19b0*/  ISETP.GE.U32.AND P2, PT, R102, R93, PT ;  /* 0x0000005d6600720c */ /* 0x000fe20003f46070 */
[----:B------:R-:W-:Y:S01]  /*19c0*/  IMAD.X R63, RZ, RZ, R106, P3 ;  /* 0x000000ffff3f7224 */ /* 0x000fe200018e066a */
[----:B------:R-:W-:Y:S01]  /*19d0*/  FMNMX R96, R4, R59, !PT ;  /* 0x0000003b04607209 */ /* 0x000fe20007800000 */
[----:B------:R-:W-:Y:S01]  /*19e0*/  FMUL R56, R56, UR17 ;  /* 0x0000001138387c20 */ /* 0x000fe20008400000 */
[----:B------:R-:W-:Y:S01]  /*19f0*/  FMUL R59, R57, UR17 ;  /* 0x00000011393b7c20 */ /* 0x000fe20008400000 */
[----:B------:R-:W-:Y:S01]  /*1a00*/  ISETP.GE.U32.AND.EX P2, PT, R106, RZ, PT, P2 ;  /* 0x000000ff6a00720c */ /* 0x000fe20003f46120 */
[----:B------:R-:W-:Y:S01]  /*1a10*/  FMUL R57, R60, UR17 ;  /* 0x000000113c397c20 */ /* 0x000fe20008400000 */
[----:B------:R-:W-:-:S02]  /*1a20*/  ISETP.GT.U32.AND P5, PT, R94, R93, PT ;  /* 0x0000005d5e00720c */ /* 0x000fc40003fa4070 */
[----:B------:R-:W-:Y:S02]  /*1a30*/  ISETP.GT.U32.AND.EX P1, PT, R63, RZ, PT, P4 ;  /* 0x000000ff3f00720c */ /* 0x000fe40003f24140 */
[----:B------:R-:W-:Y:S02]  /*1a40*/  FSEL R60, R56, -INF , !P0 ;  /* 0xff800000383c7808 */ /* 0x000fe40004000000 */
[----:B------:R-:W-:Y:S01]  /*1a50*/  FSEL R59, R59, -INF , !P2 ;  /* 0xff8000003b3b7808 */ /* 0x000fe20005000000 */
[----:B------:R-:W-:Y:S01]  /*1a60*/  FMUL R56, R61, UR17 ;  /* 0x000000113d387c20 */ /* 0x000fe20008400000 */
[----:B------:R-:W-:Y:S02]  /*1a70*/  ISETP.GT.U32.AND.EX P0, PT, R104, RZ, PT, P5 ;  /* 0x000000ff6800720c */ /* 0x000fe40003f04150 */
[----:B------:R-:W-:Y:S02]  /*1a80*/  FSEL R57, R57, -INF , !P1 ;  /* 0xff80000039397808 */ /* 0x000fe40004800000 */
[----:B------:R-:W-:-:S02]  /*1a90*/  FMNMX R94, R60, R59, !PT ;  /* 0x0000003b3c5e7209 */ /* 0x000fc40007800000 */
[----:B------:R-:W-:Y:S02]  /*1aa0*/  FSEL R56, R56, -INF , !P0 ;  /* 0xff80000038387808 */ /* 0x000fe40004000000 */
[----:B------:R-:W-:Y:S01]  /*1ab0*/  FMNMX R61, R57, R94, !PT ;  /* 0x0000005e393d7209 */ /* 0x000fe20007800000 */
[----:B------:R-:W0:Y:S03]  /*1ac0*/  SHFL.BFLY PT, R107, R96, 0x2, 0x1f ;  /* 0x0c401f00606b7f89 */ /* 0x000e2600000e0000 */
[----:B------:R-:W-:-:S05]  /*1ad0*/  FMNMX R63, R56, R61, !PT ;  /* 0x0000003d383f7209 */ /* 0x000fca0007800000 */
[----:B------:R-:W1:Y:S01]  /*1ae0*/  SHFL.BFLY PT, R94, R63, 0x2, 0x1f ;  /* 0x0c401f003f5e7f89 */ /* 0x000e6200000e0000 */
[----:B0-----:R-:W-:-:S05]  /*1af0*/  FMNMX R96, R96, R107, !PT ;  /* 0x0000006b60607209 */ /* 0x001fca0007800000 */
[----:B------:R-:W0:Y:S01]  /*1b00*/  SHFL.BFLY PT, R61, R96, 0x1, 0x1f ;  /* 0x0c201f00603d7f89 */ /* 0x000e2200000e0000 */
[----:B-1----:R-:W-:-:S05]  /*1b10*/  FMNMX R94, R63, R94, !PT ;  /* 0x0000005e3f5e7209 */ /* 0x002fca0007800000 */
[----:B------:R-:W1:Y:S04]  /*1b20*/  SHFL.BFLY PT, R107, R94, 0x1, 0x1f ;  /* 0x0c201f005e6b7f89 */ /* 0x000e6800000e0000 */
[----:B--2---:R2:W-:Y:S04]  /*1b30*/  STS.U16 [R80+UR7+0x2000], R3 ;  /* 0x0020000350007988 */ /* 0x0045e80008000407 */
[----:B---3--:R-:W-:Y:S04]  /*1b40*/  STS.U16 [R80+UR7+0x2100], R99 ;  /* 0x0021006350007988 */ /* 0x008fe80008000407 */
[----:B----4-:R-:W-:Y:S01]  /*1b50*/  STS.U16 [R80+UR7+0x2200], R101 ;  /* 0x0022006550007988 */ /* 0x010fe20008000407 */
[----:B0-----:R-:W-:-:S03]  /*1b60*/  FMNMX R100, R96, R61, !PT ;  /* 0x0000003d60647209 */ /* 0x001fc60007800000 */
[----:B-----5:R-:W-:Y:S01]  /*1b70*/  STS.U16 [R80+UR7+0x2300], R103 ;  /* 0x0023006750007988 */ /* 0x020fe20008000407 */
[----:B------:R-:W-:-:S03]  /*1b80*/  FMNMX R61, R100, R87, !PT ;  /* 0x00000057643d7209 */ /* 0x000fc60007800000 */
[----:B------:R-:W-:Y:S04]  /*1b90*/  STS.U16 [R80+UR7+0x2400], R95 ;  /* 0x0024005f50007988 */ /* 0x000fe80008000407 */
[----:B------:R-:W-:Y:S04]  /*1ba0*/  STS.U16 [R80+UR7+0x2500], R105 ;  /* 0x0025006950007988 */ /* 0x000fe80008000407 */
[----:B------:R-:W-:Y:S04]  /*1bb0*/  STS.U16 [R80+UR7+0x2600], R97 ;  /* 0x0026006150007988 */ /* 0x000fe80008000407 */
[----:B------:R-:W-:Y:S01]  /*1bc0*/  STS.U16 [R80+UR7+0x2700], R85 ;  /* 0x0027005550007988 */ /* 0x000fe20008000407 */
[----:B-1----:R-:W-:Y:S01]  /*1bd0*/  FMNMX R63, R94, R107, !PT ;  /* 0x0000006b5e3f7209 */ /* 0x002fe20007800000 */
[----:B------:R0:W-:Y:S06]  /*1be0*/  MEMBAR.ALL.CTA ;  /* 0x0000000000007992 */ /* 0x0001ec0000008000 */
[----:B0-----:R-:W0:Y:S01]  /*1bf0*/  FENCE.VIEW.ASYNC.S ;  /* 0x00000000000073c6 */ /* 0x001e220000000000 */
[--C-:B------:R-:W-:Y:S01]  /*1c00*/  FADD R84, R84, -R61.reuse ;  /* 0x8000003d54547221 */ /* 0x100fe20000000000 */
[----:B------:R-:W-:Y:S01]  /*1c10*/  FMNMX R63, R63, R90, !PT ;  /* 0x0000005a3f3f7209 */ /* 0x000fe20007800000 */
[----:B------:R-:W-:-:S02]  /*1c20*/  FADD R4, R4, -R61 ;  /* 0x8000003d04047221 */ /* 0x000fc40000000000 */
[----:B------:R-:W-:Y:S01]  /*1c30*/  FMUL R100, R84, 1.4426950216293334961 ;  /* 0x3fb8aa3b54647820 */ /* 0x000fe20000400000 */
[----:B------:R-:W-:Y:S01]  /*1c40*/  FADD R84, R62, -R61 ;  /* 0x8000003d3e547221 */ /* 0x000fe20000000000 */
[----:B------:R-:W-:Y:S01]  /*1c50*/  FMUL R4, R4, 1.4426950216293334961 ;  /* 0x3fb8aa3b04047820 */ /* 0x000fe20000400000 */
[----:B------:R-:W-:Y:S01]  /*1c60*/  FADD R60, R60, -R63 ;  /* 0x8000003f3c3c7221 */ /* 0x000fe20000000000 */
[----:B------:R-:W-:Y:S01]  /*1c70*/  FADD R58, R58, -R61 ;  /* 0x8000003d3a3a7221 */ /* 0x000fe20000000000 */
[----:B------:R-:W-:Y:S01]  /*1c80*/  FMUL R84, R84, 1.4426950216293334961 ;  /* 0x3fb8aa3b54547820 */ /* 0x000fe20000400000 */
[--C-:B------:R-:W-:Y:S01]  /*1c90*/  FADD R59, R59, -R63.reuse ;  /* 0x8000003f3b3b7221 */ /* 0x100fe20000000000 */
[----:B--2---:R-:W-:Y:S01]  /*1ca0*/  FADD R3, -R63, R90 ;  /* 0x0000005a3f037221 */ /* 0x004fe20000000100 */
[----:B------:R1:W-:Y:S01]  /*1cb0*/  MUFU.EX2 R111, R4 ;  /* 0x00000004006f7308 */ /* 0x0003e20000000800 */
[----:B------:R-:W-:Y:S01]  /*1cc0*/  FMUL R60, R60, 1.4426950216293334961 ;  /* 0x3fb8aa3b3c3c7820 */ /* 0x000fe20000400000 */
[----:B------:R-:W-:Y:S01]  /*1cd0*/  FMUL R58, R58, 1.4426950216293334961 ;  /* 0x3fb8aa3b3a3a7820 */ /* 0x000fe20000400000 */
[----:B------:R-:W-:Y:S01]  /*1ce0*/  FMUL R59, R59, 1.4426950216293334961 ;  /* 0x3fb8aa3b3b3b7820 */ /* 0x000fe20000400000 */
[--C-:B------:R-:W-:Y:S01]  /*1cf0*/  FADD R57, R57, -R63.reuse ;  /* 0x8000003f39397221 */ /* 0x100fe20000000000 */
[----:B------:R-:W-:Y:S01]  /*1d00*/  FADD R56, R56, -R63 ;  /* 0x8000003f38387221 */ /* 0x000fe20000000000 */
[----:B------:R-:W-:-:S02]  /*1d10*/  FMUL R3, R3, 1.4426950216293334961 ;  /* 0x3fb8aa3b03037820 */ /* 0x000fc40000400000 */
[----:B------:R-:W-:Y:S01]  /*1d20*/  MUFU.EX2 R62, R100 ;  /* 0x00000064003e7308 */ /* 0x000fe20000000800 */
[----:B-1----:R-:W-:Y:S01]  /*1d30*/  FADD R4, -R61, R87 ;  /* 0x000000573d047221 */ /* 0x002fe20000000100 */
[----:B------:R-:W-:Y:S01]  /*1d40*/  FMUL R57, R57, 1.4426950216293334961 ;  /* 0x3fb8aa3b39397820 */ /* 0x000fe20000400000 */
[----:B------:R-:W-:Y:S02]  /*1d50*/  FMUL R56, R56, 1.4426950216293334961 ;  /* 0x3fb8aa3b38387820 */ /* 0x000fe40000400000 */
[----:B------:R-:W-:-:S03]  /*1d60*/  FMUL R4, R4, 1.4426950216293334961 ;  /* 0x3fb8aa3b04047820 */ /* 0x000fc60000400000 */
[----:B------:R-:W1:Y:S08]  /*1d70*/  MUFU.EX2 R109, R84 ;  /* 0x00000054006d7308 */ /* 0x000e700000000800 */
[----:B------:R-:W-:Y:S08]  /*1d80*/  MUFU.EX2 R94, R58 ;  /* 0x0000003a005e7308 */ /* 0x000ff00000000800 */
[----:B------:R-:W-:Y:S08]  /*1d90*/  MUFU.EX2 R60, R60 ;  /* 0x0000003c003c7308 */ /* 0x000ff00000000800 */
[----:B------:R-:W2:Y:S08]  /*1da0*/  MUFU.EX2 R107, R59 ;  /* 0x0000003b006b7308 */ /* 0x000eb00000000800 */
[----:B------:R-:W3:Y:S08]  /*1db0*/  MUFU.EX2 R113, R4 ;  /* 0x0000000400717308 */ /* 0x000ef00000000800 */
[----:B------:R-:W4:Y:S08]  /*1dc0*/  MUFU.EX2 R3, R3 ;  /* 0x0000000300037308 */ /* 0x000f300000000800 */
[----:B------:R1:W5:Y:S08]  /*1dd0*/  MUFU.EX2 R58, R57 ;  /* 0x00000039003a7308 */ /* 0x0003700000000800 */
[----:B------:R0:W5:Y:S01]  /*1de0*/  MUFU.EX2 R87, R56 ;  /* 0x0000003800577308 */ /* 0x0001620000000800 */
[----:B-1----:R-:W-:Y:S01]  /*1df0*/  FADD R57, R62, R109 ;  /* 0x0000006d3e397221 */ /* 0x002fe20000000000 */
[----:B--2---:R-:W-:Y:S01]  /*1e00*/  FADD R59, R60, R107 ;  /* 0x0000006b3c3b7221 */ /* 0x004fe20000000000 */
[-C--:B---3--:R-:W-:Y:S01]  /*1e10*/  FMUL R26, R26, R113.reuse ;  /* 0x000000711a1a7220 */ /* 0x088fe20000400000 */
[-C--:B------:R-:W-:Y:S01]  /*1e20*/  FMUL R27, R27, R113.reuse ;  /* 0x000000711b1b7220 */ /* 0x080fe20000400000 */
[-C--:B------:R-:W-:Y:S01]  /*1e30*/  FMUL R30, R30, R113.reuse ;  /* 0x000000711e1e7220 */ /* 0x080fe20000400000 */
[-C--:B------:R-:W-:Y:S01]  /*1e40*/  FMUL R31, R31, R113.reuse ;  /* 0x000000711f1f7220 */ /* 0x080fe20000400000 */
[----:B0-----:R-:W-:Y:S01]  /*1e50*/  FADD R56, R94, R57 ;  /* 0x000000395e387221 */ /* 0x001fe20000000000 */
[----:B------:R-:W-:Y:S01]  /*1e60*/  F2FP.BF16.F32.PACK_AB R57, R109, R62 ;  /* 0x0000003e6d39723e */ /* 0x000fe200000010ff */
[-C--:B------:R-:W-:Y:S01]  /*1e70*/  FMUL R34, R34, R113.reuse ;  /* 0x0000007122227220 */ /* 0x080fe20000400000 */
        /* <DEDUP_REMOVED lines=10> */
[----:B------:R-:W-:Y:S01]  /*1f20*/  FMUL R55, R55, R113 ;  /* 0x0000007137377220 */ /* 0x000fe20000400000 */
[-C--:B----4-:R-:W-:Y:S01]  /*1f30*/  FMUL R24, R24, R3.reuse ;  /* 0x0000000318187220 */ /* 0x090fe20000400000 */
        /* <DEDUP_REMOVED lines=15> */
[----:B-----5:R-:W-:Y:S01]  /*2030*/  FADD R62, R58, R59 ;  /* 0x0000003b3a3e7221 */ /* 0x020fe20000000000 */
[C---:B------:R-:W-:Y:S01]  /*2040*/  FADD R84, R111.reuse, R56 ;  /* 0x000000386f547221 */ /* 0x040fe20000000000 */
[----:B------:R-:W-:-:S02]  /*2050*/  F2FP.BF16.F32.PACK_AB R59, R111, R94 ;  /* 0x0000005e6f3b723e */ /* 0x000fc400000010ff */
[----:B------:R-:W-:Y:S02]  /*2060*/  F2FP.BF16.F32.PACK_AB R56, R107, R60 ;  /* 0x0000003c6b38723e */ /* 0x000fe400000010ff */
[C---:B------:R-:W-:Y:S01]  /*2070*/  F2FP.BF16.F32.PACK_AB R58, R87.reuse, R58 ;  /* 0x0000003a573a723e */ /* 0x040fe200000010ff */
[----:B------:R-:W-:Y:S06]  /*2080*/  BAR.SYNC.DEFER_BLOCKING 0x0 ;  /* 0x0000000000007b1d */ /* 0x000fec0000010000 */
[----:B------:R-:W-:Y:S01]  /*2090*/  UMOV UR15, 0xc0000010 ;  /* 0xc0000010000f7882 */ /* 0x000fe20000000000 */
[----:B------:R-:W-:Y:S01]  /*20a0*/  FADD R62, R87, R62 ;  /* 0x0000003e573e7221 */ /* 0x000fe20000000000 */
[----:B------:R-:W-:-:S06]  /*20b0*/  WARPGROUP.ARRIVE ;  /* 0x00000000000079c5 */ /* 0x000fcc0000000000 */
[----:B------:R-:W-:Y:S01]  /*20c0*/  HGMMA.64x64x16.F32.BF16 R24, R56, gdesc[UR12], R24, gsb0 ;  /* 0x00e0000c38187df0 */ /* 0x000fe20008001818 */
[----:B------:R-:W0:Y:S04]  /*20d0*/  SHFL.BFLY PT, R85, R62, 0x2, 0x1f ;  /* 0x0c401f003e557f89 */ /* 0x000e2800000e0000 */
[----:B------:R-:W1:Y:S01]  /*20e0*/  SHFL.BFLY PT, R87, R84, 0x2, 0x1f ;  /* 0x0c401f0054577f89 */ /* 0x000e6200000e0000 */
[----:B------:R-:W-:-:S04]  /*20f0*/  UIADD3 UR4, UP0, UR4, 0x10, URZ ;  /* 0x0000001004047890 */ /* 0x000fc8000ff1e03f */
[----:B------:R-:W-:Y:S01]  /*2100*/  UIADD3.X UR5, URZ, UR5, URZ, UP0, !UPT ;  /* 0x000000053f057290 */ /* 0x000fe200087fe43f */
[----:B0-----:R-:W-:Y:S01]  /*2110*/  FADD R85, R62, R85 ;  /* 0x000000553e557221 */ /* 0x001fe20000000000 */
[----:B-1----:R-:W-:-:S04]  /*2120*/  FADD R87, R84, R87 ;  /* 0x0000005754577221 */ /* 0x002fc80000000000 */
[----:B------:R-:W0:Y:S04]  /*2130*/  SHFL.BFLY PT, R4, R85, 0x1, 0x1f ;  /* 0x0c201f0055047f89 */ /* 0x000e2800000e0000 */
[----:B------:R-:W1:Y:S01]  /*2140*/  SHFL.BFLY PT, R60, R87, 0x1, 0x1f ;  /* 0x0c201f00573c7f89 */ /* 0x000e6200000e0000 */
[----:B------:R-:W-:Y:S01]  /*2150*/  IMAD.U32 R90, RZ, RZ, UR5 ;  /* 0x00000005ff5a7e24 */ /* 0x000fe2000f8e00ff */
[----:B------:R-:W-:-:S04]  /*2160*/  ISETP.LE.U32.AND P0, PT, R98, UR4, PT ;  /* 0x0000000462007c0c */ /* 0x000fc8000bf03070 */
[----:B------:R-:W-:Y:S01]  /*2170*/  ISETP.GE.U32.AND.EX P0, PT, R90, RZ, PT, P0 ;  /* 0x000000ff5a00720c */ /* 0x000fe20003f06100 */
[----:B------:R-:W-:Y:S02]  /*2180*/  IMAD R89, R5, 0x10, R89 ;  /* 0x0000001005597824 */ /* 0x000fe400078e0259 */
[----:B------:R-:W-:Y:S02]  /*2190*/  IMAD R91, R7, 0x10, R91 ;  /* 0x00000010075b7824 */ /* 0x000fe400078e025b */
[----:B------:R-:W-:Y:S02]  /*21a0*/  IMAD.MOV.U32 R90, RZ, RZ, R63 ;  /* 0x000000ffff5a7224 */ /* 0x000fe400078e003f */
[----:B0-----:R-:W-:Y:S01]  /*21b0*/  FADD R4, R85, R4 ;  /* 0x0000000455047221 */ /* 0x001fe20000000000 */
[----:B-1----:R-:W-:-:S03]  /*21c0*/  FADD R60, R87, R60 ;  /* 0x0000003c573c7221 */ /* 0x002fc60000000000 */
[----:B------:R-:W-:Y:S01]  /*21d0*/  FFMA R6, R3, R6, R4 ;  /* 0x0000000603067223 */ /* 0x000fe20000000004 */
[----:B------:R-:W-:Y:S02]  /*21e0*/  IMAD.MOV.U32 R4, RZ, RZ, R63 ;  /* 0x000000ffff047224 */ /* 0x000fe400078e003f */
[----:B------:R-:W-:Y:S01]  /*21f0*/  FFMA R86, R113, R86, R60 ;  /* 0x0000005671567223 */ /* 0x000fe2000000003c */
[--C-:B------:R-:W-:Y:S02]  /*2200*/  IMAD.MOV.U32 R3, RZ, RZ, R61.reuse ;  /* 0x000000ffff037224 */ /* 0x100fe400078e003d */
[----:B------:R-:W-:Y:S01]  /*2210*/  IMAD.MOV.U32 R87, RZ, RZ, R61 ;  /* 0x000000ffff577224 */ /* 0x000fe200078e003d */
[----:B------:R-:W-:Y:S02]  /*2220*/  WARPGROUP.DEPBAR.LE gsb0, 0x0 ;  /* 0x00008000000079c5 */ /* 0x000fe40000010000 */
[----:B------:R-:W-:Y:S05]  /*2230*/  @!P0 BRA `(.L_x_1) ;  /* 0xfffffff000a88947 */ /* 0x000fea000383ffff */
.L_x_0:
[----:B------:R-:W-:Y:S01]  /*2240*/  FMUL R8, R55, 0.25 ;  /* 0x3e80000037087820 */ /* 0x000fe20000400000 */
[----:B------:R-:W-:Y:S01]  /*2250*/  FSETP.GT.AND P0, PT, |R86|, 8.50705917302346158658e+37, PT ;  /* 0x7e8000005600780b */ /* 0x000fe20003f04200 */
[----:B------:R-:W-:Y:S01]  /*2260*/  FMUL R7, R50, 0.25 ;  /* 0x3e80000032077820 */ /* 0x000fe20000400000 */
[----:B------:R-:W-:Y:S02]  /*2270*/  IMAD.MOV.U32 R9, RZ, RZ, R6 ;  /* 0x000000ffff097224 */ /* 0x000fe400078e0006 */
[----:B------:R-:W-:Y:S01]  /*2280*/  FMUL R5, R54, 0.25 ;  /* 0x3e80000036057820 */ /* 0x000fe20000400000 */
[----:B------:R-:W-:Y:S01]  /*2290*/  FSEL R23, R8, R55, P0 ;  /* 0x0000003708177208 */ /* 0x000fe20000000000 */
[----:B------:R-:W-:Y:S01]  /*22a0*/  FMUL R6, R53, 0.25 ;  /* 0x3e80000035067820 */ /* 0x000fe20000400000 */
[----:B------:R-:W-:Y:S01]  /*22b0*/  FSEL R8, R7, R50, P0 ;  /* 0x0000003207087208 */ /* 0x000fe20000000000 */
[----:B------:R-:W-:Y:S01]  /*22c0*/  FMUL R7, R26, 0.25 ;  /* 0x3e8000001a077820 */ /* 0x000fe20000400000 */
[----:B------:R-:W-:Y:S01]  /*22d0*/  FSETP.GT.AND P1, PT, |R9|, 8.50705917302346158658e+37, PT ;  /* 0x7e8000000900780b */ /* 0x000fe20003f24200 */
[----:B------:R-:W-:Y:S01]  /*22e0*/  FMUL R10, R51, 0.25 ;  /* 0x3e800000330a7820 */ /* 0x000fe20000400000 */
[----:B------:R-:W-:Y:S01]  /*22f0*/  FSEL R22, R5, R54, P0 ;  /* 0x0000003605167208 */ /* 0x000fe20000000000 */
        /* <DEDUP_REMOVED lines=11> */
[----:B---3--:R-:W-:Y:S01]  /*23b0*/  FSEL R14, R5, R38, P0 ;  /* 0x00000026050e7208 */ /* 0x008fe20000000000 */
[----:B------:R-:W-:Y:S01]  /*23c0*/  FMUL R5, R30, 0.25 ;  /* 0x3e8000001e057820 */ /* 0x000fe20000400000 */
        /* <DEDUP_REMOVED lines=13> */
[----:B------:R-:W-:Y:S01]  /*24a0*/  LOP3.LUT R6, R2, 0x7, RZ, 0xc0, !PT ;  /* 0x0000000702067812 */ /* 0x000fe200078ec0ff */
        /* <DEDUP_REMOVED lines=9> */
[----:B------:R-:W-:Y:S01]  /*2540*/  LEA R7, R6, UR7, 0x4 ;  /* 0x0000000706077c11 */ /* 0x000fe2000f8e20ff */
[----:B------:R-:W-:Y:S01]  /*2550*/  FMUL R17, R34, 0.25 ;  /* 0x3e80000022117820 */ /* 0x000fe20000400000 */
[----:B------:R-:W-:Y:S01]  /*2560*/  FSEL R46, R5, R36, P1 ;  /* 0x00000024052e7208 */ /* 0x000fe20000800000 */
[----:B------:R-:W-:Y:S01]  /*2570*/  FMUL R5, R24, 0.25 ;  /* 0x3e80000018057820 */ /* 0x000fe20000400000 */
[----:B------:R-:W-:Y:S01]  /*2580*/  FSEL R11, R32, R25, P1 ;  /* 0x00000019200b7208 */ /* 0x000fe20000800000 */
[--C-:B------:R-:W-:Y:S01]  /*2590*/  IMAD R25, R6, -0x8, R7.reuse ;  /* 0xfffffff806197824 */ /* 0x100fe200078e0207 */
[C---:B------:R-:W-:Y:S01]  /*25a0*/  LOP3.LUT R32, R2.reuse, 0x8, RZ, 0xc0, !PT ;  /* 0x0000000802207812 */ /* 0x040fe200078ec0ff */
[----:B------:R-:W-:Y:S01]  /*25b0*/  IMAD.SHL.U32 R6, R2, 0x4, RZ ;  /* 0x0000000402067824 */ /* 0x000fe200078e00ff */
[----:B------:R-:W-:Y:S01]  /*25c0*/  FSEL R66, R5, R24, P1 ;  /* 0x0000001805427208 */ /* 0x000fe20000800000 */
[----:B------:R-:W-:Y:S01]  /*25d0*/  FMUL R5, R86, 8388608 ;  /* 0x4b00000056057820 */ /* 0x000fe20000400000 */
[----:B------:R-:W-:Y:S01]  /*25e0*/  LOP3.LUT R36, R2, 0x70, RZ, 0xc0, !PT ;  /* 0x0000007002247812 */ /* 0x000fe200078ec0ff */
[----:B------:R-:W-:Y:S01]  /*25f0*/  IMAD R7, R32, 0x80, R7 ;  /* 0x0000008020077824 */ /* 0x000fe200078e0207 */
[----:B------:R-:W-:Y:S01]  /*2600*/  LOP3.LUT R24, R6, 0xc0, RZ, 0xc0, !PT ;  /* 0x000000c006187812 */ /* 0x000fe200078ec0ff */
[C---:B------:R-:W-:Y:S01]  /*2610*/  FMUL R6, R9.reuse, 8388608 ;  /* 0x4b00000009067820 */ /* 0x040fe20000400000 */
[----:B------:R-:W-:Y:S01]  /*2620*/  FSETP.GEU.AND P4, PT, |R86|, 1.175494350822287508e-38, PT ;  /* 0x008000005600780b */ /* 0x000fe20003f8e200 */
[----:B------:R-:W-:Y:S01]  /*2630*/  IMAD R36, R36, 0x8, R7 ;  /* 0x0000000824247824 */ /* 0x000fe200078e0207 */
[----:B------:R-:W-:Y:S01]  /*2640*/  FSETP.GEU.AND P2, PT, R9, 1.175494350822287508e-38, PT ;  /* 0x008000000900780b */ /* 0x000fe20003f4e000 */
[----:B------:R-:W-:Y:S01]  /*2650*/  FMUL R54, R27, 0.25 ;  /* 0x3e8000001b367820 */ /* 0x000fe20000400000 */
[----:B------:R-:W-:Y:S01]  /*2660*/  FSEL R19, R12, R47, P0 ;  /* 0x0000002f0c137208 */ /* 0x000fe20000000000 */
[----:B------:R-:W-:Y:S01]  /*2670*/  FMUL R12, R49, 0.25 ;  /* 0x3e800000310c7820 */ /* 0x000fe20000400000 */
[----:B------:R-:W-:Y:S01]  /*2680*/  FSETP.GEU.AND P3, PT, R86, 1.175494350822287508e-38, PT ;  /* 0x008000005600780b */ /* 0x000fe20003f6e000 */
[----:B------:R-:W-:Y:S01]  /*2690*/  FMUL R47, R44, 0.25 ;  /* 0x3e8000002c2f7820 */ /* 0x000fe20000400000 */
[----:B------:R-:W-:Y:S01]  /*26a0*/  FSEL R7, R6, R9, !P2 ;  /* 0x0000000906077208 */ /* 0x000fe20005000000 */
[----:B------:R-:W-:Y:S01]  /*26b0*/  BAR.SYNC.DEFER_BLOCKING 0x0 ;  /* 0x0000000000007b1d */ /* 0x000fe20000010000 */
[----:B------:R-:W-:Y:S01]  /*26c0*/  FSEL R6, R5, R86, !P3 ;  /* 0x0000005605067208 */ /* 0x000fe20005800000 */
[----:B------:R-:W-:Y:S01]  /*26d0*/  @P0 FMUL R86, R86, 0.25 ;  /* 0x3e80000056560820 */ /* 0x000fe20000400000 */
[----:B------:R-:W-:Y:S01]  /*26e0*/  FSEL R12, R12, R49, P1 ;  /* 0x000000310c0c7208 */ /* 0x000fe20000800000 */
[----:B------:R-:W-:Y:S01]  /*26f0*/  VIADD R5, R7, 0xc0cafb0d ;  /* 0xc0cafb0d07057836 */ /* 0x000fe20000000000 */
[----:B------:R-:W-:Y:S01]  /*2700*/  FSEL R53, R53, R28, P1 ;  /* 0x0000001c35357208 */ /* 0x000fe20000800000 */
[----:B------:R-:W-:-:S02]  /*2710*/  IMAD.IADD R49, R24, 0x1, R25 ;  /* 0x0000000118317824 */ /* 0x000fc400078e0219 */
[----:B------:R-:W-:Y:S01]  /*2720*/  @!P4 FMUL R86, R86, 16777216 ;  /* 0x4b8000005656c820 */ /* 0x000fe20000400000 */
[----:B------:R-:W-:Y:S01]  /*2730*/  FSEL R20, R20, R43, P0 ;  /* 0x0000002b14147208 */ /* 0x000fe20000000000 */
[----:B------:R-:W-:Y:S01]  /*2740*/  VIADD R24, R6, 0xc0cafb0d ;  /* 0xc0cafb0d06187836 */ /* 0x000fe20000000000 */
[----:B------:R-:W-:Y:S01]  /*2750*/  LOP3.LUT R28, R5, 0xff800000, RZ, 0xc0, !PT ;  /* 0xff800000051c7812 */ /* 0x000fe200078ec0ff */
[----:B------:R-:W-:Y:S01]  /*2760*/  @!P4 FMUL R60, R60, 16777216 ;  /* 0x4b8000003c3cc820 */ /* 0x000fe20000400000 */
[----:B------:R-:W-:Y:S01]  /*2770*/  LEA.HI R5, R32, R49, RZ, 0x1f ;  /* 0x0000003120057211 */ /* 0x000fe200078ff8ff */
[----:B------:R-:W-:Y:S01]  /*2780*/  @!P4 FMUL R51, R51, 16777216 ;  /* 0x4b8000003333c820 */ /* 0x000fe20000400000 */
[----:B------:R-:W0:Y:S01]  /*2790*/  MUFU.RCP R49, R86 ;  /* 0x0000005600317308 */ /* 0x000e220000001000 */
[----:B------:R-:W-:Y:S01]  /*27a0*/  FSEL R16, R16, R35, P0 ;  /* 0x0000002310107208 */ /* 0x000fe20000000000 */
[----:B------:R-:W-:Y:S01]  /*27b0*/  @!P4 FMUL R8, R8, 16777216 ;  /* 0x4b8000000808c820 */ /* 0x000fe20000400000 */
[----:B------:R-:W-:Y:S01]  /*27c0*/  FSEL R17, R17, R34, P0 ;  /* 0x0000002211117208 */ /* 0x000fe20000000000 */
[----:B------:R-:W-:Y:S01]  /*27d0*/  @!P4 FMUL R31, R31, 16777216 ;  /* 0x4b8000001f1fc820 */ /* 0x000fe20000400000 */
[----:B------:R-:W-:Y:S01]  /*27e0*/  FSEL R54, R54, R27, P0 ;  /* 0x0000001b36367208 */ /* 0x000fe20000000000 */
[----:B------:R-:W-:Y:S01]  /*27f0*/  @!P4 FMUL R30, R30, 16777216 ;  /* 0x4b8000001e1ec820 */ /* 0x000fe20000400000 */
[C---:B------:R-:W-:Y:S01]  /*2800*/  FSETP.GEU.AND P0, PT, |R9|.reuse, 1.175494350822287508e-38, PT ;  /* 0x008000000900780b */ /* 0x040fe20003f0e200 */
[----:B------:R-:W-:Y:S01]  /*2810*/  @P1 FMUL R9, R9, 0.25 ;  /* 0x3e80000009091820 */ /* 0x000fe20000400000 */
[----:B------:R-:W-:Y:S01]  /*2820*/  LOP3.LUT R29, R24, 0xff800000, RZ, 0xc0, !PT ;  /* 0xff800000181d7812 */ /* 0x000fe200078ec0ff */
[----:B------:R-:W-:Y:S01]  /*2830*/  @!P4 FMUL R54, R54, 16777216 ;  /* 0x4b8000003636c820 */ /* 0x000fe20000400000 */
[----:B------:R-:W-:Y:S01]  /*2840*/  FSEL R43, RZ, -23, P2 ;  /* 0xc1b80000ff2b7808 */ /* 0x000fe20001000000 */
[----:B------:R-:W-:Y:S01]  /*2850*/  FMUL R38, R41, 0.25 ;  /* 0x3e80000029267820 */ /* 0x000fe20000400000 */
[----:B------:R-:W-:Y:S01]  /*2860*/  I2FP.F32.S32 R25, R29 ;  /* 0x0000001d00197245 */ /* 0x000fe20000201400 */
[----:B------:R-:W-:Y:S01]  /*2870*/  IMAD.IADD R29, R6, 0x1, -R29 ;  /* 0x00000001061d7824 */ /* 0x000fe200078e0a1d */
[----:B------:R-:W-:Y:S01]  /*2880*/  I2FP.F32.S32 R24, R28 ;  /* 0x0000001c00187245 */ /* 0x000fe20000201400 */
[----:B------:R-:W-:-:S02]  /*2890*/  IMAD.IADD R28, R7, 0x1, -R28 ;  /* 0x00000001071c7824 */ /* 0x000fc400078e0a1c */
[C---:B0-----:R-:W-:Y:S01]  /*28a0*/  FMUL R75, R49.reuse, R54 ;  /* 0x00000036314b7220 */ /* 0x041fe20000400000 */
[----:B------:R-:W-:Y:S01]  /*28b0*/  FMUL R77, R49, R60 ;  /* 0x0000003c314d7220 */ /* 0x000fe20000400000 */
[----:B------:R-:W-:Y:S01]  /*28c0*/  FSEL R47, R47, R44, P1 ;  /* 0x0000002c2f2f7208 */ /* 0x000fe20000800000 */
[----:B------:R-:W-:Y:S01]  /*28d0*/  @!P0 FMUL R9, R9, 16777216 ;  /* 0x4b80000009098820 */ /* 0x000fe20000400000 */
[----:B------:R-:W-:Y:S02]  /*28e0*/  IMAD.MOV.U32 R60, RZ, RZ, 0x3dc6b27f ;  /* 0x3dc6b27fff3c7424 */ /* 0x000fe400078e00ff */
[----:B------:R-:W-:Y:S01]  /*28f0*/  FADD R54, R29, -1 ;  /* 0xbf8000001d367421 */ /* 0x000fe20000000000 */
[----:B------:R-:W-:Y:S01]  /*2900*/  FSEL R44, RZ, -23, P3 ;  /* 0xc1b80000ff2c7808 */ /* 0x000fe20001800000 */
[----:B------:R-:W-:Y:S01]  /*2910*/  FFMA.FTZ R43, R24, 1.1920928955078125e-07, R43 ;  /* 0x34000000182b7823 */ /* 0x000fe2000001002b */
[----:B------:R-:W-:Y:S01]  /*2920*/  FMUL R24, R49, R51 ;  /* 0x0000003331187220 */ /* 0x000fe20000400000 */
[----:B------:R0:W1:Y:S01]  /*2930*/  MUFU.RCP R67, R9 ;  /* 0x0000000900437308 */ /* 0x0000620000001000 */
[----:B------:R-:W-:Y:S01]  /*2940*/  FADD R51, R28, -1 ;  /* 0xbf8000001c337421 */ /* 0x000fe20000000000 */
[----:B------:R-:W-:Y:S01]  /*2950*/  FFMA.FTZ R44, R25, 1.1920928955078125e-07, R44 ;  /* 0x34000000192c7823 */ /* 0x000fe2000001002c */
[----:B------:R-:W-:Y:S01]  /*2960*/  FMUL R25, R49, R8 ;  /* 0x0000000831197220 */ /* 0x000fe20000400000 */
[----:B------:R-:W-:Y:S01]  /*2970*/  @!P0 FMUL R12, R12, 16777216 ;  /* 0x4b8000000c0c8820 */ /* 0x000fe20000400000 */
[-C--:B------:R-:W-:Y:S01]  /*2980*/  FFMA.FTZ R8, R51, R60.reuse, -0.16845393180847167969 ;  /* 0xbe2c7f3033087423 */ /* 0x080fe2000001003c */
[----:B------:R-:W-:Y:S01]  /*2990*/  @!P0 FMUL R11, R11, 16777216 ;  /* 0x4b8000000b0b8820 */ /* 0x000fe20000400000 */
[----:B------:R-:W-:Y:S01]  /*29a0*/  @!P0 FMUL R10, R10, 16777216 ;  /* 0x4b8000000a0a8820 */ /* 0x000fe20000400000 */
[----:B------:R-:W-:Y:S01]  /*29b0*/  @!P0 FMUL R13, R13, 16777216 ;  /* 0x4b8000000d0d8820 */ /* 0x000fe20000400000 */
[----:B0-----:R-:W-:Y:S01]  /*29c0*/  FFMA.FTZ R9, R54, R60, -0.16845393180847167969 ;  /* 0xbe2c7f3036097423 */ /* 0x001fe2000001003c */
[----:B------:R-:W-:Y:S01]  /*29d0*/  FFMA.FTZ R8, R51, R8, 0.1716887056827545166 ;  /* 0x3e2fcf2a33087423 */ /* 0x000fe20000010008 */
[----:B------:R-:W-:Y:S01]  /*29e0*/  @!P0 FMUL R53, R53, 16777216 ;  /* 0x4b80000035358820 */ /* 0x000fe20000400000 */
[----:B------:R-:W-:Y:S01]  /*29f0*/  @!P0 FMUL R66, R66, 16777216 ;  /* 0x4b80000042428820 */ /* 0x000fe20000400000 */
[C---:B------:R-:W-:Y:S01]  /*2a00*/  FFMA.FTZ R9, R54.reuse, R9, 0.1716887056827545166 ;  /* 0x3e2fcf2a36097423 */ /* 0x040fe20000010009 */
[----:B------:R-:W-:Y:S01]  /*2a10*/  FFMA.FTZ R8, R51, R8, -0.17900948226451873779 ;  /* 0xbe374e4333087423 */ /* 0x000fe20000010008 */
[C---:B------:R-:W-:Y:S01]  /*2a20*/  FMUL R62, R49.reuse, R31 ;  /* 0x0000001f313e7220 */ /* 0x040fe20000400000 */
[----:B------:R-:W-:Y:S01]  /*2a30*/  FMUL R64, R49, R30 ;  /* 0x0000001e31407220 */ /* 0x000fe20000400000 */
[C---:B------:R-:W-:Y:S01]  /*2a40*/  FFMA.FTZ R9, R54.reuse, R9, -0.17900948226451873779 ;  /* 0xbe374e4336097423 */ /* 0x040fe20000010009 */
[----:B------:R-:W-:Y:S01]  /*2a50*/  FFMA.FTZ R8, R51, R8, 0.20512372255325317383 ;  /* 0x3e520bf433087423 */ /* 0x000fe20000010008 */
[C---:B-1----:R-:W-:Y:S01]  /*2a60*/  FMUL R29, R67.reuse, R12 ;  /* 0x0000000c431d7220 */ /* 0x042fe20000400000 */
[----:B------:R-:W-:Y:S01]  /*2a70*/  FMUL R12, R67, R11 ;  /* 0x0000000b430c7220 */ /* 0x000fe20000400000 */
[C---:B------:R-:W-:Y:S01]  /*2a80*/  FFMA.FTZ R9, R54.reuse, R9, 0.20512372255325317383 ;  /* 0x3e520bf436097423 */ /* 0x040fe20000010009 */
[----:B------:R-:W-:Y:S01]  /*2a90*/  FFMA.FTZ R8, R51, R8, -0.24046532809734344482 ;  /* 0xbe763c8b33087423 */ /* 0x000fe20000010008 */
[C---:B------:R-:W-:Y:S01]  /*2aa0*/  FMUL R28, R67.reuse, R10 ;  /* 0x0000000a431c7220 */ /* 0x040fe20000400000 */
[----:B------:R-:W-:Y:S01]  /*2ab0*/  FMUL R13, R67, R13 ;  /* 0x0000000d430d7220 */ /* 0x000fe20000400000 */
[C---:B------:R-:W-:Y:S01]  /*2ac0*/  FFMA.FTZ R9, R54.reuse, R9, -0.24046532809734344482 ;  /* 0xbe763c8b36097423 */ /* 0x040fe20000010009 */
[----:B------:R-:W-:Y:S01]  /*2ad0*/  FFMA.FTZ R8, R51, R8, 0.28857114911079406738 ;  /* 0x3e93bf9933087423 */ /* 0x000fe20000010008 */
[C---:B------:R-:W-:Y:S01]  /*2ae0*/  FMUL R53, R67.reuse, R53 ;  /* 0x0000003543357220 */ /* 0x040fe20000400000 */
[----:B------:R-:W-:Y:S01]  /*2af0*/  FMUL R66, R67, R66 ;  /* 0x0000004243427220 */ /* 0x000fe20000400000 */
[----:B------:R-:W-:Y:S01]  /*2b00*/  FFMA.FTZ R9, R54, R9, 0.28857114911079406738 ;  /* 0x3e93bf9936097423 */ /* 0x000fe20000010009 */
[----:B------:R-:W-:Y:S01]  /*2b10*/  FFMA.FTZ R10, R51, R8, -0.36067417263984680176 ;  /* 0xbeb8aa49330a7423 */ /* 0x000fe20000010008 */
[----:B------:R-:W-:Y:S01]  /*2b20*/  FSEL R41, R38, R41, P1 ;  /* 0x0000002926297208 */ /* 0x000fe20000800000 */
[----:B------:R-:W-:Y:S01]  /*2b30*/  FMUL R38, R33, 0.25 ;  /* 0x3e80000021267820 */ /* 0x000fe20000400000 */
[C---:B------:R-:W-:Y:S01]  /*2b40*/  FFMA.FTZ R11, R54.reuse, R9, -0.36067417263984680176 ;  /* 0xbeb8aa49360b7423 */ /* 0x040fe20000010009 */
[----:B------:R-:W-:Y:S01]  /*2b50*/  FFMA.FTZ R10, R51, R10, 0.48089820146560668945 ;  /* 0x3ef6384a330a7423 */ /* 0x000fe2000001000a */
[----:B------:R-:W-:Y:S01]  /*2b60*/  F2FP.BF16.F32.PACK_AB R9, R13, R12 ;  /* 0x0000000c0d09723e */ /* 0x000fe200000010ff */
[----:B------:R-:W0:Y:S01]  /*2b70*/  LDC R34, c[0x0][0x278] ;  /* 0x00009e00ff227b82 */ /* 0x000e220000000800 */
[C---:B------:R-:W-:Y:S01]  /*2b80*/  FFMA.FTZ R11, R54.reuse, R11, 0.48089820146560668945 ;  /* 0x3ef6384a360b7423 */ /* 0x040fe2000001000b */
[----:B------:R-:W-:Y:S01]  /*2b90*/  FFMA.FTZ R12, R51, R10, -0.72134751081466674805 ;  /* 0xbf38aa3b330c7423 */ /* 0x000fe2000001000a */
[----:B------:R-:W-:Y:S01]  /*2ba0*/  F2FP.BF16.F32.PACK_AB R8, R53, R66 ;  /* 0x000000423508723e */ /* 0x000fe200000010ff */
[----:B------:R-:W-:Y:S01]  /*2bb0*/  @!P0 FMUL R55, R55, 16777216 ;  /* 0x4b80000037378820 */ /* 0x000fe20000400000 */
[----:B------:R-:W-:Y:S01]  /*2bc0*/  FFMA.FTZ R11, R54, R11, -0.72134751081466674805 ;  /* 0xbf38aa3b360b7423 */ /* 0x000fe2000001000b */
[----:B------:R-:W-:Y:S01]  /*2bd0*/  F2FP.BF16.F32.PACK_AB R10, R64, R77 ;  /* 0x0000004d400a723e */ /* 0x000fe200000010ff */
[----:B------:R-:W-:Y:S01]  /*2be0*/  @!P0 FMUL R40, R40, 16777216 ;  /* 0x4b80000028288820 */ /* 0x000fe20000400000 */
[----:B------:R-:W-:Y:S01]  /*2bf0*/  ISETP.GE.U32.AND P2, PT, R6, 0x7f800000, PT ;  /* 0x7f8000000600780c */ /* 0x000fe20003f46070 */
[----:B------:R-:W-:Y:S01]  /*2c00*/  FMUL R13, R54, R11 ;  /* 0x0000000b360d7220 */ /* 0x000fe20000400000 */
[----:B------:R-:W-:Y:S01]  /*2c10*/  F2FP.BF16.F32.PACK_AB R11, R62, R75 ;  /* 0x0000004b3e0b723e */ /* 0x000fe200000010ff */
[C---:B------:R-:W-:Y:S01]  /*2c20*/  FMUL R73, R67.reuse, R55 ;  /* 0x0000003743497220 */ /* 0x040fe20000400000 */
[----:B------:R-:W-:Y:S01]  /*2c30*/  FSEL R38, R38, R33, P1 ;  /* 0x0000002126267208 */ /* 0x000fe20000800000 */
[C---:B------:R-:W-:Y:S01]  /*2c40*/  FMUL R13, R54.reuse, R13 ;  /* 0x0000000d360d7220 */ /* 0x040fe20000400000 */
[----:B------:R-:W-:Y:S01]  /*2c50*/  FMUL R55, R67, R40 ;  /* 0x0000002843377220 */ /* 0x000fe20000400000 */
[----:B------:R1:W-:Y:S01]  /*2c60*/  STSM.16.M88.4 [R36], R8 ;  /* 0x0000000824007844 */ /* 0x0003e20000000200 */
[----:B------:R-:W-:Y:S01]  /*2c70*/  SHF.R.U32.HI R27, RZ, 0x6, R2 ;  /* 0x00000006ff1b7819 */ /* 0x000fe20000011602 */
[----:B------:R-:W-:Y:S01]  /*2c80*/  FFMA.FTZ R13, R54, 1.4426950216293334961, R13 ;  /* 0x3fb8aa3b360d7823 */ /* 0x000fe2000001000d */
[----:B------:R-:W-:Y:S01]  /*2c90*/  @!P0 FMUL R38, R38, 16777216 ;  /* 0x4b80000026268820 */ /* 0x000fe20000400000 */
[----:B------:R-:W-:Y:S01]  /*2ca0*/  FMUL R12, R51, R12 ;  /* 0x0000000c330c7220 */ /* 0x000fe20000400000 */
[----:B------:R-:W-:Y:S01]  /*2cb0*/  SGXT.U32 R27, R27, 0x1 ;  /* 0x000000011b1b781a */ /* 0x000fe20000000000 */
[----:B------:R-:W-:Y:S01]  /*2cc0*/  FADD R44, R44, R13 ;  /* 0x0000000d2c2c7221 */ /* 0x000fe20000000000 */
[----:B------:R-:W-:Y:S01]  /*2cd0*/  FMUL R38, R67, R38 ;  /* 0x0000002643267220 */ /* 0x000fe20000400000 */
[----:B------:R-:W-:Y:S01]  /*2ce0*/  @P2 IMAD.MOV.U32 R13, RZ, RZ, 0x7f800000 ;  /* 0x7f800000ff0d2424 */ /* 0x000fe200078e00ff */
[----:B------:R-:W-:Y:S01]  /*2cf0*/  ISETP.GE.U32.AND P1, PT, R7, 0x7f800000, PT ;  /* 0x7f8000000700780c */ /* 0x000fe20003f26070 */
[----:B0-----:R-:W-:-:S02]  /*2d00*/  IMAD R27, R27, R34, RZ ;  /* 0x000000221b1b7224 */ /* 0x001fc400078e02ff */
[----:B------:R-:W-:Y:S01]  /*2d10*/  FMUL R12, R51, R12 ;  /* 0x0000000c330c7220 */ /* 0x000fe20000400000 */
[----:B------:R-:W-:Y:S01]  /*2d20*/  @P2 FFMA.FTZ R44, R6, R13, +INF ;  /* 0x7f800000062c2423 */ /* 0x000fe2000001000d */
[----:B------:R-:W-:Y:S01]  /*2d30*/  F2FP.BF16.F32.PACK_AB R13, R55, R38 ;  /* 0x00000026370d723e */ /* 0x000fe200000010ff */
[----:B------:R-:W-:Y:S02]  /*2d40*/  IMAD R61, R34, 0x2, R27 ;  /* 0x00000002223d7824 */ /* 0x000fe400078e021b */
[----:B------:R-:W-:Y:S01]  /*2d50*/  FFMA.FTZ R12, R51, 1.4426950216293334961, R12 ;  /* 0x3fb8aa3b330c7823 */ /* 0x000fe2000001000c */
[----:B-1----:R-:W-:Y:S02]  /*2d60*/  IMAD.SHL.U32 R8, R2, 0x10, RZ ;  /* 0x0000001002087824 */ /* 0x002fe400078e00ff */
[----:B------:R-:W-:Y:S01]  /*2d70*/  @!P4 FMUL R15, R15, 16777216 ;  /* 0x4b8000000f0fc820 */ /* 0x000fe20000400000 */
[----:B------:R-:W-:Y:S02]  /*2d80*/  IMAD R63, R34, 0x2, R61 ;  /* 0x00000002223f7824 */ /* 0x000fe400078e023d */
[----:B------:R-:W-:Y:S01]  /*2d90*/  @!P4 FMUL R14, R14, 16777216 ;  /* 0x4b8000000e0ec820 */ /* 0x000fe20000400000 */
[----:B------:R-:W-:Y:S01]  /*2da0*/  @!P4 FMUL R16, R16, 16777216 ;  /* 0x4b8000001010c820 */ /* 0x000fe20000400000 */
[----:B------:R-:W-:Y:S01]  /*2db0*/  LOP3.LUT R55, R8, 0x7f0, RZ, 0xc0, !PT ;  /* 0x000007f008377812 */ /* 0x000fe200078ec0ff */
[----:B------:R-:W-:Y:S01]  /*2dc0*/  BAR.SYNC.DEFER_BLOCKING 0x0 ;  /* 0x0000000000007b1d */ /* 0x000fe20000010000 */
[----:B------:R-:W-:Y:S01]  /*2dd0*/  @!P4 FMUL R17, R17, 16777216 ;  /* 0x4b8000001111c820 */ /* 0x000fe20000400000 */
[----:B------:R-:W-:Y:S01]  /*2de0*/  @!P0 FMUL R46, R46, 16777216 ;  /* 0x4b8000002e2e8820 */ /* 0x000fe20000400000 */
[----:B------:R-:W-:Y:S01]  /*2df0*/  @!P0 FMUL R42, R42, 16777216 ;  /* 0x4b8000002a2a8820 */ /* 0x000fe20000400000 */
[----:B------:R-:W-:Y:S01]  /*2e00*/  FADD R43, R43, R12 ;  /* 0x0000000c2b2b7221 */ /* 0x000fe20000000000 */
[----:B------:R-:W-:-:S02]  /*2e10*/  IMAD R65, R34, 0x2, R63 ;  /* 0x0000000222417824 */ /* 0x000fc400078e023f */
[C---:B------:R-:W-:Y:S01]  /*2e20*/  FMUL R15, R49.reuse, R15 ;  /* 0x0000000f310f7220 */ /* 0x040fe20000400000 */
[C---:B------:R-:W-:Y:S01]  /*2e30*/  FMUL R14, R49.reuse, R14 ;  /* 0x0000000e310e7220 */ /* 0x040fe20000400000 */
[C---:B------:R-:W-:Y:S01]  /*2e40*/  FMUL R16, R49.reuse, R16 ;  /* 0x0000001031107220 */ /* 0x040fe20000400000 */
[----:B------:R-:W-:Y:S01]  /*2e50*/  FMUL R17, R49, R17 ;  /* 0x0000001131117220 */ /* 0x000fe20000400000 */
[C---:B------:R-:W-:Y:S01]  /*2e60*/  FMUL R60, R67.reuse, R46 ;  /* 0x0000002e433c7220 */ /* 0x040fe20000400000 */
[----:B------:R-:W-:Y:S01]  /*2e70*/  FMUL R69, R67, R42 ;  /* 0x0000002a43457220 */ /* 0x000fe20000400000 */
[----:B------:R-:W-:Y:S01]  /*2e80*/  @P1 IMAD.MOV.U32 R12, RZ, RZ, 0x7f800000 ;  /* 0x7f800000ff0c1424 */ /* 0x000fe200078e00ff */
[----:B------:R-:W-:Y:S01]  /*2e90*/  F2FP.BF16.F32.PACK_AB R15, R15, R16 ;  /* 0x000000100f0f723e */ /* 0x000fe200000010ff */
[----:B------:R-:W-:Y:S01]  /*2ea0*/  IMAD R33, R34, 0x2, R65 ;  /* 0x0000000222217824 */ /* 0x000fe200078e0241 */
[----:B------:R-:W-:Y:S01]  /*2eb0*/  F2FP.BF16.F32.PACK_AB R14, R14, R17 ;  /* 0x000000110e0e723e */ /* 0x000fe200000010ff */
[----:B------:R-:W-:Y:S01]  /*2ec0*/  @P1 FFMA.FTZ R43, R7, R12, +INF ;  /* 0x7f800000072b1423 */ /* 0x000fe2000001000c */
[----:B------:R-:W-:Y:S01]  /*2ed0*/  F2FP.BF16.F32.PACK_AB R12, R60, R69 ;  /* 0x000000453c0c723e */ /* 0x000fe200000010ff */
[----:B------:R-:W-:-:S02]  /*2ee0*/  IMAD R59, R34, 0x2, R33 ;  /* 0x00000002223b7824 */ /* 0x000fc400078e0221 */
[----:B------:R-:W-:Y:S01]  /*2ef0*/  @!P4 FMUL R23, R23, 16777216 ;  /* 0x4b8000001717c820 */ /* 0x000fe20000400000 */
[----:B------:R-:W-:Y:S01]  /*2f00*/  @!P4 FMUL R22, R22, 16777216 ;  /* 0x4b8000001616c820 */ /* 0x000fe20000400000 */
[----:B------:R-:W-:Y:S01]  /*2f10*/  @!P4 FMUL R19, R19, 16777216 ;  /* 0x4b8000001313c820 */ /* 0x000fe20000400000 */
[----:B------:R-:W-:Y:S02]  /*2f20*/  IMAD R58, R34, 0x2, R59 ;  /* 0x00000002223a7824 */ /* 0x000fe400078e023b */
[----:B------:R-:W-:Y:S01]  /*2f30*/  @!P4 FMUL R18, R18, 16777216 ;  /* 0x4b8000001212c820 */ /* 0x000fe20000400000 */
[----:B------:R-:W0:Y:S01]  /*2f40*/  LDS.128 R8, [R55+UR7] ;  /* 0x0000000737087984 */ /* 0x000e220008000c00 */
[----:B------:R-:W-:Y:S01]  /*2f50*/  @!P4 FMUL R20, R20, 16777216 ;  /* 0x4b8000001414c820 */ /* 0x000fe20000400000 */
[C---:B------:R-:W-:Y:S02]  /*2f60*/  IMAD R57, R34.reuse, 0x2, R58 ;  /* 0x0000000222397824 */ /* 0x040fe400078e023a */
[----:B------:R-:W-:Y:S01]  /*2f70*/  @!P4 FMUL R21, R21, 16777216 ;  /* 0x4b8000001515c820 */ /* 0x000fe20000400000 */
[----:B------:R-:W-:Y:S01]  /*2f80*/  BAR.SYNC.DEFER_BLOCKING 0x0 ;  /* 0x0000000000007b1d */ /* 0x000fe20000010000 */
[----:B------:R-:W-:Y:S01]  /*2f90*/  FMUL R23, R49, R23 ;  /* 0x0000001731177220 */ /* 0x000fe20000400000 */
[----:B------:R-:W-:-:S02]  /*2fa0*/  IMAD R39, R34, 0x2, R57 ;  /* 0x0000000222277824 */ /* 0x000fc400078e0239 */
[C---:B------:R-:W-:Y:S01]  /*2fb0*/  FMUL R22, R49.reuse, R22 ;  /* 0x0000001631167220 */ /* 0x040fe20000400000 */
[C---:B------:R-:W-:Y:S01]  /*2fc0*/  FMUL R19, R49.reuse, R19 ;  /* 0x0000001331137220 */ /* 0x040fe20000400000 */
[C---:B------:R-:W-:Y:S01]  /*2fd0*/  FMUL R18, R49.reuse, R18 ;  /* 0x0000001231127220 */ /* 0x040fe20000400000 */
[C---:B------:R-:W-:Y:S02]  /*2fe0*/  IMAD R35, R34.reuse, 0x2, R39 ;  /* 0x0000000222237824 */ /* 0x040fe400078e0227 */
[C---:B------:R-:W-:Y:S01]  /*2ff0*/  FMUL R20, R49.reuse, R20 ;  /* 0x0000001431147220 */ /* 0x040fe20000400000 */
[----:B------:R-:W-:Y:S01]  /*3000*/  FMUL R21, R49, R21 ;  /* 0x0000001531157220 */ /* 0x000fe20000400000 */
[----:B------:R-:W-:Y:S01]  /*3010*/  @!P0 FMUL R45, R45, 16777216 ;  /* 0x4b8000002d2d8820 */ /* 0x000fe20000400000 */
[----:B------:R-:W-:Y:S02]  /*3020*/  IMAD R37, R34, 0x2, R35 ;  /* 0x0000000222257824 */ /* 0x000fe400078e0223 */
[----:B------:R-:W-:Y:S01]  /*3030*/  @!P0 FMUL R47, R47, 16777216 ;  /* 0x4b8000002f2f8820 */ /* 0x000fe20000400000 */
[----:B------:R-:W-:Y:S01]  /*3040*/  @!P0 FMUL R41, R41, 16777216 ;  /* 0x4b80000029298820 */ /* 0x000fe20000400000 */
[C---:B------:R-:W-:Y:S01]  /*3050*/  FMUL R30, R67.reuse, R45 ;  /* 0x0000002d431e7220 */ /* 0x040fe20000400000 */
[----:B------:R-:W-:Y:S01]  /*3060*/  F2FP.BF16.F32.PACK_AB R18, R18, R21 ;  /* 0x000000151212723e */ /* 0x000fe200000010ff */
[C---:B------:R-:W-:Y:S01]  /*3070*/  FMUL R32, R67.reuse, R47 ;  /* 0x0000002f43207220 */ /* 0x040fe20000400000 */
[----:B------:R-:W-:Y:S01]  /*3080*/  LEA R56, R34, R37, 0x1 ;  /* 0x0000002522387211 */ /* 0x000fe200078e08ff */
[----:B------:R-:W-:Y:S01]  /*3090*/  FMUL R71, R67, R41 ;  /* 0x0000002943477220 */ /* 0x000fe20000400000 */
[----:B------:R-:W-:Y:S01]  /*30a0*/  F2FP.BF16.F32.PACK_AB R19, R19, R20 ;  /* 0x000000141313723e */ /* 0x000fe200000010ff */
[----:B------:R-:W-:Y:S01]  /*30b0*/  @!P0 FMUL R48, R48, 16777216 ;  /* 0x4b80000030308820 */ /* 0x000fe20000400000 */
[----:B------:R-:W-:Y:S01]  /*30c0*/  F2FP.BF16.F32.PACK_AB R16, R32, R73 ;  /* 0x000000492010723e */ /* 0x000fe200000010ff */
[----:B------:R-:W-:Y:S01]  /*30d0*/  IMAD R52, R34, 0x2, R56 ;  /* 0x0000000222347824 */ /* 0x000fe200078e0238 */
[----:B------:R-:W-:Y:S01]  /*30e0*/  F2FP.BF16.F32.PACK_AB R17, R30, R71 ;  /* 0x000000471e11723e */ /* 0x000fe200000010ff */
[----:B------:R-:W-:Y:S01]  /*30f0*/  FMUL R31, R67, R48 ;  /* 0x00000030431f7220 */ /* 0x000fe20000400000 */
[----:B------:R-:W-:Y:S01]  /*3100*/  STSM.16.M88.4 [R36], R12 ;  /* 0x0000000c24007844 */ /* 0x000fe20000000200 */
[----:B------:R-:W-:-:S02]  /*3110*/  IMAD R50, R34, 0x2, R52 ;  /* 0x0000000222327824 */ /* 0x000fc400078e0234 */
[----:B------:R-:W-:Y:S01]  /*3120*/  @!P0 FMUL R26, R26, 16777216 ;  /* 0x4b8000001a1a8820 */ /* 0x000fe20000400000 */
[----:B------:R-:W-:Y:S01]  /*3130*/  FSETP.NEU.AND P0, PT, R7, RZ, PT ;  /* 0x000000ff0700720b */ /* 0x000fe20003f0d000 */
[----:B------:R-:W-:Y:S01]  /*3140*/  BAR.SYNC.DEFER_BLOCKING 0x0 ;  /* 0x0000000000007b1d */ /* 0x000fe20000010000 */
[----:B------:R-:W-:Y:S01]  /*3150*/  IMAD R49, R34, 0x2, R50 ;  /* 0x0000000222317824 */ /* 0x000fe200078e0232 */
[----:B------:R-:W-:Y:S01]  /*3160*/  FSETP.NEU.AND P1, PT, R6, RZ, PT ;  /* 0x000000ff0600720b */ /* 0x000fe20003f2d000 */
[----:B------:R-:W-:Y:S01]  /*3170*/  FMUL R26, R67, R26 ;  /* 0x0000001a431a7220 */ /* 0x000fe20000400000 */
[----:B------:R-:W-:Y:S01]  /*3180*/  F2FP.BF16.F32.PACK_AB R20, R28, R31 ;  /* 0x0000001f1c14723e */ /* 0x000fe200000010ff */
[----:B------:R-:W-:-:S03]  /*3190*/  IMAD R46, R34, 0x2, R49 ;  /* 0x00000002222e7824 */ /* 0x000fc600078e0231 */
[----:B------:R-:W1:Y:S01]  /*31a0*/  LDC.64 R6, c[0x0][0x228] ;  /* 0x00008a00ff067b82 */ /* 0x000e620000000a00 */
[----:B------:R-:W-:Y:S01]  /*31b0*/  ULDC.64 UR4, c[0x0][0x270] ;  /* 0x00009c0000047ab9 */ /* 0x000fe20000000a00 */
[----:B------:R-:W-:Y:S01]  /*31c0*/  F2FP.BF16.F32.PACK_AB R22, R22, R25 ;  /* 0x000000191616723e */ /* 0x000fe200000010ff */
[----:B------:R-:W-:Y:S01]  /*31d0*/  IMAD R45, R34, 0x2, R46 ;  /* 0x00000002222d7824 */ /* 0x000fe200078e022e */
[----:B------:R-:W-:Y:S01]  /*31e0*/  UIMAD UR4, UR16, UR4, URZ ;  /* 0x00000004100472a4 */ /* 0x000fe2000f8e023f */
[----:B------:R-:W-:Y:S01]  /*31f0*/  IMAD R38, R0, UR5, RZ ;  /* 0x0000000500267c24 */ /* 0x000fe2000f8e02ff */
[----:B------:R-:W-:Y:S01]  /*3200*/  F2FP.BF16.F32.PACK_AB R23, R23, R24 ;  /* 0x000000181717723e */ /* 0x000fe200000010ff */
[----:B------:R-:W-:Y:S01]  /*3210*/  IMAD R40, R34, 0x2, R45 ;  /* 0x0000000222287824 */ /* 0x000fe200078e022d */
[----:B------:R-:W-:Y:S01]  /*3220*/  USHF.L.U32 UR5, UR4, 0x1, URZ ;  /* 0x0000000104057899 */ /* 0x000fe2000800063f */
[----:B------:R-:W-:Y:S01]  /*3230*/  IMAD.SHL.U32 R21, R38, 0x2, RZ ;  /* 0x0000000226157824 */ /* 0x000fe200078e00ff */
[----:B------:R-:W-:Y:S01]  /*3240*/  FSEL R43, R43, -INF , P0 ;  /* 0xff8000002b2b7808 */ /* 0x000fe20000000000 */
[----:B------:R-:W-:Y:S01]  /*3250*/  IMAD R41, R34, 0x2, R40 ;  /* 0x0000000222297824 */ /* 0x000fe200078e0228 */
[----:B------:R-:W-:Y:S01]  /*3260*/  FSEL R44, R44, -INF , P1 ;  /* 0xff8000002c2c7808 */ /* 0x000fe20000800000 */
[----:B------:R-:W-:-:S04]  /*3270*/  IMAD.HI R38, R38, 0x2, RZ ;  /* 0x0000000226267827 */ /* 0x000fc800078e02ff */
[C---:B------:R-:W-:Y:S01]  /*3280*/  IMAD R42, R34.reuse, 0x2, R41 ;  /* 0x00000002222a7824 */ /* 0x040fe200078e0229 */
[----:B------:R-:W2:Y:S03]  /*3290*/  LDS.128 R12, [R55+UR7] ;  /* 0x00000007370c7984 */ /* 0x000ea60008000c00 */
[C---:B------:R-:W-:Y:S01]  /*32a0*/  IMAD R47, R34.reuse, 0x2, R42 ;  /* 0x00000002222f7824 */ /* 0x040fe200078e022a */
[----:B------:R-:W-:Y:S01]  /*32b0*/  BAR.SYNC.DEFER_BLOCKING 0x0 ;  /* 0x0000000000007b1d */ /* 0x000fe20000010000 */
[----:B-1----:R-:W-:Y:S02]  /*32c0*/  IADD3 R66, P2, P3, R21, UR5, R6 ;  /* 0x0000000515427c10 */ /* 0x002fe4000fb5e006 */
[----:B------:R-:W-:Y:S01]  /*32d0*/  IMAD R48, R34, 0x2, R47 ;  /* 0x0000000222307824 */ /* 0x000fe200078e022f */
[----:B------:R-:W-:Y:S01]  /*32e0*/  UIMAD.WIDE UR4, UR4, 0x2, URZ ;  /* 0x00000002040478a5 */ /* 0x000fe2000f8e023f */
[----:B------:R-:W-:-:S02]  /*32f0*/  F2FP.BF16.F32.PACK_AB R21, R26, R29 ;  /* 0x0000001d1a15723e */ /* 0x000fc400000010ff */
[----:B------:R-:W-:Y:S01]  /*3300*/  IMAD R51, R34, 0x2, R48 ;  /* 0x0000000222337824 */ /* 0x000fe200078e0230 */
[-C--:B------:R-:W-:Y:S02]  /*3310*/  LEA R6, P6, R65, R66.reuse, 0x1 ;  /* 0x0000004241067211 */ /* 0x080fe400078c08ff */
[----:B------:R-:W-:Y:S01]  /*3320*/  IADD3.X R86, R38, UR5, R7, P2, P3 ;  /* 0x0000000526567c10 */ /* 0x000fe200097e6407 */
[C---:B------:R-:W-:Y:S01]  /*3330*/  IMAD R53, R34.reuse, 0x2, R51 ;  /* 0x0000000222357824 */ /* 0x040fe200078e0233 */
[-C--:B------:R-:W-:Y:S01]  /*3340*/  LEA R30, P2, R27, R66.reuse, 0x1 ;  /* 0x000000421b1e7211 */ /* 0x080fe200078408ff */
[----:B------:R-:W-:Y:S01]  /*3350*/  ULDC UR4, c[0x0][0x27c] ;  /* 0x00009f0000047ab9 */ /* 0x000fe20000000800 */
[-C--:B------:R-:W-:Y:S01]  /*3360*/  LEA R26, P3, R63, R66.reuse, 0x1 ;  /* 0x000000423f1a7211 */ /* 0x080fe200078608ff */
[C---:B------:R-:W-:Y:S01]  /*3370*/  IMAD R54, R34.reuse, 0x2, R53 ;  /* 0x0000000222367824 */ /* 0x040fe200078e0235 */
[----:B------:R-:W-:Y:S01]  /*3380*/  LEA R24, P5, R33, R66, 0x1 ;  /* 0x0000004221187211 */ /* 0x000fe200078a08ff */
[----:B------:R-:W-:Y:S01]  /*3390*/  UIMAD UR4, UR16, UR4, URZ ;  /* 0x00000004100472a4 */ /* 0x000fe2000f8e023f */
[-C--:B------:R-:W-:Y:S01]  /*33a0*/  LEA.HI.X.SX32 R31, R27, R86.reuse, 0x1, P2 ;  /* 0x000000561b1f7211 */ /* 0x080fe200010f0eff */
[C---:B------:R-:W-:Y:S01]  /*33b0*/  IMAD R62, R34.reuse, 0x2, R54 ;  /* 0x00000002223e7824 */ /* 0x040fe200078e0236 */
[-C--:B------:R-:W-:Y:S01]  /*33c0*/  LEA.HI.X.SX32 R27, R63, R86.reuse, 0x1, P3 ;  /* 0x000000563f1b7211 */ /* 0x080fe200018f0eff */
[----:B------:R-:W-:Y:S01]  /*33d0*/  USHF.L.U32 UR6, UR4, 0x2, URZ ;  /* 0x0000000204067899 */ /* 0x000fe2000800063f */
[-C--:B------:R-:W-:Y:S01]  /*33e0*/  LEA.HI.X.SX32 R7, R65, R86.reuse, 0x1, P6 ;  /* 0x0000005641077211 */ /* 0x080fe200030f0eff */
[C---:B------:R-:W-:Y:S01]  /*33f0*/  IMAD R69, R34.reuse, 0x2, R62 ;  /* 0x0000000222457824 */ /* 0x040fe200078e023e */
[----:B------:R-:W-:Y:S01]  /*3400*/  STSM.16.M88.4 [R36], R16 ;  /* 0x0000001024007844 */ /* 0x000fe20000000200 */
[----:B------:R-:W-:Y:S01]  /*3410*/  LEA.HI.X.SX32 R25, R33, R86, 0x1, P5 ;  /* 0x0000005621197211 */ /* 0x000fe200028f0eff */
[----:B------:R-:W-:Y:S01]  /*3420*/  UIMAD.WIDE UR4, UR4, 0x4, URZ ;  /* 0x00000004040478a5 */ /* 0x000fe2000f8e023f */
[----:B------:R-:W-:Y:S01]  /*3430*/  IMAD R67, R34, 0x2, R69 ;  /* 0x0000000222437824 */ /* 0x000fe200078e0245 */
[----:B------:R-:W-:Y:S01]  /*3440*/  BAR.SYNC.DEFER_BLOCKING 0x0 ;  /* 0x0000000000007b1d */ /* 0x000fe20000010000 */
[----:B------:R-:W-:-:S02]  /*3450*/  LEA R38, P6, R39, R66, 0x1 ;  /* 0x0000004227267211 */ /* 0x000fc400078c08ff */
[C---:B------:R-:W-:Y:S01]  /*3460*/  IMAD R75, R34.reuse, 0x2, R67 ;  /* 0x00000002224b7824 */ /* 0x040fe200078e0243 */
[----:B------:R-:W-:Y:S02]  /*3470*/  LEA R28, P4, R61, R66, 0x1 ;  /* 0x000000423d1c7211 */ /* 0x000fe400078808ff */
[----:B------:R-:W-:Y:S01]  /*3480*/  LEA.HI.X.SX32 R39, R39, R86, 0x1, P6 ;  /* 0x0000005627277211 */ /* 0x000fe200030f0eff */
[----:B------:R-:W-:Y:S01]  /*3490*/  IMAD R83, R34, 0x2, R75 ;  /* 0x0000000222537824 */ /* 0x000fe200078e024b */
[----:B------:R-:W-:Y:S02]  /*34a0*/  LEA R64, P6, R50, R66, 0x1 ;  /* 0x0000004232407211 */ /* 0x000fe400078c08ff */
[-C--:B------:R-:W-:Y:S01]  /*34b0*/  LEA.HI.X.SX32 R29, R61, R86.reuse, 0x1, P4 ;  /* 0x000000563d1d7211 */ /* 0x080fe200020f0eff */
[----:B------:R-:W-:Y:S01]  /*34c0*/  IMAD R87, R34, 0x2, R83 ;  /* 0x0000000222577824 */ /* 0x000fe200078e0253 */
[----:B------:R-:W-:Y:S02]  /*34d0*/  LEA.HI.X.SX32 R65, R50, R86, 0x1, P6 ;  /* 0x0000005632417211 */ /* 0x000fe400030f0eff */
[-C--:B------:R-:W-:Y:S01]  /*34e0*/  LEA R78, P6, R41, R66.reuse, 0x1 ;  /* 0x00000042294e7211 */ /* 0x080fe200078c08ff */
[----:B------:R-:W-:Y:S01]  /*34f0*/  IMAD R93, R34, 0x2, R87 ;  /* 0x00000002225d7824 */ /* 0x000fe200078e0257 */
[----:B------:R-:W-:-:S02]  /*3500*/  LEA R34, P5, R35, R66, 0x1 ;  /* 0x0000004223227211 */ /* 0x000fc400078a08ff */
[-C--:B------:R-:W-:Y:S02]  /*3510*/  LEA.HI.X.SX32 R79, R41, R86.reuse, 0x1, P6 ;  /* 0x00000056294f7211 */ /* 0x080fe400030f0eff */
[----:B------:R-:W-:Y:S02]  /*3520*/  LEA.HI.X.SX32 R35, R35, R86, 0x1, P5 ;  /* 0x0000005623237211 */ /* 0x000fe400028f0eff */
[C---:B------:R-:W-:Y:S01]  /*3530*/  LEA R70, P5, R49.reuse, R66, 0x1 ;  /* 0x0000004231467211 */ /* 0x040fe200078a08ff */
[----:B------:R-:W1:Y:S01]  /*3540*/  LDS.128 R16, [R55+UR7] ;  /* 0x0000000737107984 */ /* 0x000e620008000c00 */
[----:B------:R-:W-:Y:S02]  /*3550*/  BAR.SYNC.DEFER_BLOCKING 0x0 ;  /* 0x0000000000007b1d */ /* 0x000fe40000010000 */
[----:B------:R-:W-:Y:S02]  /*3560*/  LEA.HI.X.SX32 R71, R49, R86, 0x1, P5 ;  /* 0x0000005631477211 */ /* 0x000fe400028f0eff */
[----:B------:R-:W-:-:S02]  /*3570*/  LEA R80, P5, R42, R66, 0x1 ;  /* 0x000000422a507211 */ /* 0x000fc400078a08ff */
[----:B------:R-:W-:Y:S02]  /*3580*/  LEA R50, P6, R53, R66, 0x1 ;  /* 0x0000004235327211 */ /* 0x000fe400078c08ff */
[----:B------:R-:W-:Y:S02]  /*3590*/  LEA.HI.X.SX32 R81, R42, R86, 0x1, P5 ;  /* 0x000000562a517211 */ /* 0x000fe400028f0eff */
[CC--:B------:R-:W-:Y:S02]  /*35a0*/  LEA R88, P5, R54.reuse, R66.reuse, 0x1 ;  /* 0x0000004236587211 */ /* 0x0c0fe400078a08ff */
[C---:B------:R-:W-:Y:S02]  /*35b0*/  LEA R32, P2, R59.reuse, R66, 0x1 ;  /* 0x000000423b207211 */ /* 0x040fe400078408ff */
[-C--:B------:R-:W-:Y:S02]  /*35c0*/  LEA.HI.X.SX32 R89, R54, R86.reuse, 0x1, P5 ;  /* 0x0000005636597211 */ /* 0x080fe400028f0eff */
[----:B------:R-:W-:-:S02]  /*35d0*/  LEA.HI.X.SX32 R33, R59, R86, 0x1, P2 ;  /* 0x000000563b217211 */ /* 0x000fc400010f0eff */
[----:B0-----:R-:W-:Y:S02]  /*35e0*/  PRMT R42, R11, 0x7632, R42 ;  /* 0x000076320b2a7816 */ /* 0x001fe4000000002a */
[----:B------:R-:W-:-:S04]  /*35f0*/  LEA R82, P5, R83, R66, 0x1 ;  /* 0x0000004253527211 */ /* 0x000fc800078a08ff */
[----:B------:R-:W-:Y:S01]  /*3600*/  LEA.HI.X.SX32 R83, R83, R86, 0x1, P5 ;  /* 0x0000005653537211 */ /* 0x000fe200028f0eff */
[----:B------:R0:W-:Y:S01]  /*3610*/  STSM.16.M88.4 [R36], R20 ;  /* 0x0000001424007844 */ /* 0x0001e20000000200 */
[----:B------:R-:W-:Y:S01]  /*3620*/  BAR.SYNC.DEFER_BLOCKING 0x0 ;  /* 0x0000000000007b1d */ /* 0x000fe20000010000 */
[CC--:B0-----:R-:W-:Y:S02]  /*3630*/  LEA R22, P3, R57.reuse, R66.reuse, 0x1 ;  /* 0x0000004239167211 */ /* 0x0c1fe400078608ff */
[----:B------:R-:W-:Y:S02]  /*3640*/  LEA R20, P4, R58, R66, 0x1 ;  /* 0x000000423a147211 */ /* 0x000fe400078808ff */
[----:B------:R-:W-:Y:S02]  /*3650*/  LEA.HI.X.SX32 R23, R57, R86, 0x1, P3 ;  /* 0x0000005639177211 */ /* 0x000fe400018f0eff */
[----:B------:R-:W-:Y:S02]  /*3660*/  LEA R60, P3, R52, R66, 0x1 ;  /* 0x00000042343c7211 */ /* 0x000fe400078608ff */
[----:B------:R-:W-:-:S02]  /*3670*/  LEA.HI.X.SX32 R21, R58, R86, 0x1, P4 ;  /* 0x000000563a157211 */ /* 0x000fc400020f0eff */
[----:B------:R-:W-:Y:S02]  /*3680*/  LEA.HI.X.SX32 R61, R52, R86, 0x1, P3 ;  /* 0x00000056343d7211 */ /* 0x000fe400018f0eff */
[CC--:B------:R-:W-:Y:S01]  /*3690*/  LEA R76, P3, R40.reuse, R66.reuse, 0x1 ;  /* 0x00000042284c7211 */ /* 0x0c0fe200078608ff */
[----:B------:R0:W-:Y:S01]  /*36a0*/  STG.E.U16 desc[UR18][R30.64], R8 ;  /* 0x000000081e007986 */ /* 0x0001e2000c101512 */
[----:B------:R-:W-:Y:S02]  /*36b0*/  LEA R36, P2, R37, R66, 0x1 ;  /* 0x0000004225247211 */ /* 0x000fe400078408ff */
[----:B------:R-:W-:Y:S01]  /*36c0*/  LEA.HI.X.SX32 R77, R40, R86, 0x1, P3 ;  /* 0x00000056284d7211 */ /* 0x000fe200018f0eff */
[----:B------:R3:W-:Y:S01]  /*36d0*/  STG.E.U16 desc[UR18][R28.64], R9 ;  /* 0x000000091c007986 */ /* 0x0007e2000c101512 */
[CC--:B------:R-:W-:Y:S02]  /*36e0*/  LEA R40, P3, R51.reuse, R66.reuse, 0x1 ;  /* 0x0000004233287211 */ /* 0x0c0fe400078608ff */
[----:B------:R-:W-:Y:S01]  /*36f0*/  LEA R58, P4, R56, R66, 0x1 ;  /* 0x00000042383a7211 */ /* 0x000fe200078808ff */
[----:B------:R4:W-:Y:S01]  /*3700*/  STG.E.U16 desc[UR18][R26.64], R10 ;  /* 0x0000000a1a007986 */ /* 0x0009e2000c101512 */
[----:B------:R-:W-:-:S02]  /*3710*/  LEA.HI.X.SX32 R41, R51, R86, 0x1, P3 ;  /* 0x0000005633297211 */ /* 0x000fc400018f0eff */
[-C--:B------:R-:W-:Y:S01]  /*3720*/  LEA.HI.X.SX32 R51, R53, R86.reuse, 0x1, P6 ;  /* 0x0000005635337211 */ /* 0x080fe200030f0eff */
[----:B------:R5:W-:Y:S01]  /*3730*/  STG.E.U16 desc[UR18][R6.64], R11 ;  /* 0x0000000b06007986 */ /* 0x000be2000c101512 */
[----:B0-----:R-:W-:Y:S02]  /*3740*/  PRMT R31, R10, 0x7632, R31 ;  /* 0x000076320a1f7816 */ /* 0x001fe4000000001f */
[----:B------:R-:W-:Y:S01]  /*3750*/  LEA.HI.X.SX32 R37, R37, R86, 0x1, P2 ;  /* 0x0000005625257211 */ /* 0x000fe200010f0eff */
[----:B------:R-:W0:Y:S01]  /*3760*/  LDS.128 R52, [R55+UR7] ;  /* 0x0000000737347984 */ /* 0x000e220008000c00 */
[----:B---3--:R-:W-:Y:S02]  /*3770*/  PRMT R29, R9, 0x7632, R29 ;  /* 0x00007632091d7816 */ /* 0x008fe4000000001d */
[----:B------:R-:W-:Y:S02]  /*3780*/  LEA R72, P2, R46, R66, 0x1 ;  /* 0x000000422e487211 */ /* 0x000fe400078408ff */
[----:B----4-:R-:W-:-:S02]  /*3790*/  PRMT R27, R8, 0x7632, R27 ;  /* 0x00007632081b7816 */ /* 0x010fc4000000001b */
[----:B------:R-:W-:Y:S01]  /*37a0*/  LEA.HI.X.SX32 R59, R56, R86, 0x1, P4 ;  /* 0x00000056383b7211 */ /* 0x000fe200020f0eff */
[----:B------:R-:W3:Y:S01]  /*37b0*/  LDC.64 R8, c[0x0][0x230] ;  /* 0x00008c00ff087b82 */ /* 0x000ee20000000a00 */
[----:B------:R-:W-:Y:S01]  /*37c0*/  LEA R56, P4, R45, R66, 0x1 ;  /* 0x000000422d387211 */ /* 0x000fe200078808ff */
[----:B------:R-:W-:Y:S01]  /*37d0*/  STG.E.U16 desc[UR18][R24.64], R27 ;  /* 0x0000001b18007986 */ /* 0x000fe2000c101512 */
[----:B--2---:R-:W-:Y:S02]  /*37e0*/  PRMT R30, R12, 0x7632, R30 ;  /* 0x000076320c1e7816 */ /* 0x004fe4000000001e */
[----:B-----5:R-:W-:Y:S01]  /*37f0*/  PRMT R7, R13, 0x7632, R7 ;  /* 0x000076320d077816 */ /* 0x020fe20000000007 */
[----:B------:R-:W-:Y:S01]  /*3800*/  STG.E.U16 desc[UR18][R32.64], R29 ;  /* 0x0000001d20007986 */ /* 0x000fe2000c101512 */
[----:B------:R-:W-:Y:S02]  /*3810*/  LEA.HI.X.SX32 R73, R46, R86, 0x1, P2 ;  /* 0x000000562e497211 */ /* 0x000fe400010f0eff */
[----:B------:R-:W-:Y:S01]  /*3820*/  PRMT R6, R15, 0x7632, R6 ;  /* 0x000076320f067816 */ /* 0x000fe20000000006 */
[----:B------:R1:W-:Y:S01]  /*3830*/  STG.E.U16 desc[UR18][R20.64], R31 ;  /* 0x0000001f14007986 */ /* 0x0003e2000c101512 */
[----:B------:R-:W-:-:S02]  /*3840*/  LEA R46, P2, R47, R66, 0x1 ;  /* 0x000000422f2e7211 */ /* 0x000fc400078408ff */
[----:B------:R-:W-:Y:S01]  /*3850*/  LEA.HI.X.SX32 R57, R45, R86, 0x1, P4 ;  /* 0x000000562d397211 */ /* 0x000fe200020f0eff */
[----:B------:R2:W-:Y:S01]  /*3860*/  STG.E.U16 desc[UR18][R22.64], R42 ;  /* 0x0000002a16007986 */ /* 0x0005e2000c101512 */
[----:B------:R-:W-:Y:S02]  /*3870*/  LEA R84, P4, R48, R66, 0x1 ;  /* 0x0000004230547211 */ /* 0x000fe400078808ff */
[----:B------:R-:W-:Y:S01]  /*3880*/  LEA.HI.X.SX32 R47, R47, R86, 0x1, P2 ;  /* 0x000000562f2f7211 */ /* 0x000fe200010f0eff */
[----:B------:R-:W-:Y:S01]  /*3890*/  STG.E.U16 desc[UR18][R38.64], R12 ;  /* 0x0000000c26007986 */ /* 0x000fe2000c101512 */
[----:B------:R-:W-:Y:S02]  /*38a0*/  LEA R90, P2, R62, R66, 0x1 ;  /* 0x000000423e5a7211 */ /* 0x000fe400078408ff */
[----:B------:R-:W-:Y:S01]  /*38b0*/  LEA.HI.X.SX32 R85, R48, R86, 0x1, P4 ;  /* 0x0000005630557211 */ /* 0x000fe200020f0eff */
[----:B------:R4:W-:Y:S01]  /*38c0*/  STG.E.U16 desc[UR18][R34.64], R13 ;  /* 0x0000000d22007986 */ /* 0x0009e2000c101512 */
[----:B------:R-:W-:-:S02]  /*38d0*/  LEA R68, P4, R69, R66, 0x1 ;  /* 0x0000004245447211 */ /* 0x000fc400078808ff */
[----:B-1----:R-:W-:Y:S01]  /*38e0*/  PRMT R20, R18, 0x7632, R20 ;  /* 0x0000763212147816 */ /* 0x002fe20000000014 */
[----:B------:R0:W-:Y:S01]  /*38f0*/  STG.E.U16 desc[UR18][R36.64], R14 ;  /* 0x0000000e24007986 */ /* 0x0001e2000c101512 */
[----:B--2---:R-:W-:Y:S02]  /*3900*/  PRMT R23, R16, 0x7632, R23 ;  /* 0x0000763210177816 */ /* 0x004fe40000000017 */
[----:B------:R-:W-:Y:S01]  /*3910*/  PRMT R42, R17, 0x7632, R42 ;  /* 0x00007632112a7816 */ /* 0x000fe2000000002a */
[----:B------:R-:W-:Y:S01]  /*3920*/  STG.E.U16 desc[UR18][R58.64], R15 ;  /* 0x0000000f3a007986 */ /* 0x000fe2000c101512 */
[----:B------:R-:W-:Y:S02]  /*3930*/  LEA R48, P3, R67, R66, 0x1 ;  /* 0x0000004243307211 */ /* 0x000fe400078608ff */
[----:B------:R-:W-:Y:S01]  /*3940*/  PRMT R25, R19, 0x7632, R25 ;  /* 0x0000763213197816 */ /* 0x000fe20000000019 */
[----:B------:R-:W-:Y:S01]  /*3950*/  STG.E.U16 desc[UR18][R60.64], R30 ;  /* 0x0000001e3c007986 */ /* 0x000fe2000c101512 */
[----:B----4-:R-:W-:-:S02]  /*3960*/  PRMT R35, R14, 0x7632, R35 ;  /* 0x000076320e237816 */ /* 0x010fc40000000023 */
[----:B------:R-:W-:Y:S01]  /*3970*/  LEA R74, P6, R75, R66, 0x1 ;  /* 0x000000424b4a7211 */ /* 0x000fe200078c08ff */
[----:B------:R1:W-:Y:S01]  /*3980*/  STG.E.U16 desc[UR18][R64.64], R7 ;  /* 0x0000000740007986 */ /* 0x0003e2000c101512 */
[----:B------:R-:W-:Y:S02]  /*3990*/  LEA.HI.X.SX32 R91, R62, R86, 0x1, P2 ;  /* 0x000000563e5b7211 */ /* 0x000fe400010f0eff */
[----:B------:R-:W-:Y:S01]  /*39a0*/  LEA R62, P2, R87, R66, 0x1 ;  /* 0x00000042573e7211 */ /* 0x000fe200078408ff */
[----:B------:R-:W-:Y:S01]  /*39b0*/  STG.E.U16 desc[UR18][R70.64], R35 ;  /* 0x0000002346007986 */ /* 0x000fe2000c101512 */
[----:B------:R-:W-:Y:S02]  /*39c0*/  LEA.HI.X.SX32 R69, R69, R86, 0x1, P4 ;  /* 0x0000005645457211 */ /* 0x000fe400020f0eff */
[----:B------:R-:W-:Y:S01]  /*39d0*/  LEA R66, P4, R93, R66, 0x1 ;  /* 0x000000425d427211 */ /* 0x000fe200078808ff */
[----:B------:R2:W-:Y:S01]  /*39e0*/  STG.E.U16 desc[UR18][R72.64], R6 ;  /* 0x0000000648007986 */ /* 0x0005e2000c101512 */
[----:B------:R-:W-:-:S02]  /*39f0*/  LEA.HI.X.SX32 R49, R67, R86, 0x1, P3 ;  /* 0x0000005643317211 */ /* 0x000fc400018f0eff */
[-C--:B------:R-:W-:Y:S01]  /*3a00*/  LEA.HI.X.SX32 R75, R75, R86.reuse, 0x1, P6 ;  /* 0x000000564b4b7211 */ /* 0x080fe200030f0eff */
[----:B------:R-:W-:Y:S01]  /*3a10*/  STG.E.U16 desc[UR18][R56.64], R16 ;  /* 0x0000001038007986 */ /* 0x000fe2000c101512 */
[----:B0-----:R-:W-:Y:S01]  /*3a20*/  PRMT R37, R52, 0x7632, R37 ;  /* 0x0000763234257816 */ /* 0x001fe20000000025 */
[----:B-1----:R-:W-:Y:S01]  /*3a30*/  FFMA R7, R44, 0.69314718246459960938, R3 ;  /* 0x3f3172182c077823 */ /* 0x002fe20000000003 */
[-C--:B------:R-:W-:Y:S01]  /*3a40*/  LEA.HI.X.SX32 R63, R87, R86.reuse, 0x1, P2 ;  /* 0x00000056573f7211 */ /* 0x080fe200010f0eff */
[----:B------:R-:W-:Y:S01]  /*3a50*/  STG.E.U16 desc[UR18][R76.64], R17 ;  /* 0x000000114c007986 */ /* 0x000fe2000c101512 */
[----:B------:R-:W-:Y:S01]  /*3a60*/  PRMT R31, R54, 0x7632, R31 ;  /* 0x00007632361f7816 */ /* 0x000fe2000000001f */
[----:B------:R-:W-:Y:S01]  /*3a70*/  IMAD.SHL.U32 R3, R0, 0x4, RZ ;  /* 0x0000000400037824 */ /* 0x000fe200078e00ff */
[----:B------:R-:W-:Y:S01]  /*3a80*/  LEA.HI.X.SX32 R67, R93, R86, 0x1, P4 ;  /* 0x000000565d437211 */ /* 0x000fe200020f0eff */
[----:B------:R-:W-:Y:S01]  /*3a90*/  STG.E.U16 desc[UR18][R78.64], R18 ;  /* 0x000000124e007986 */ /* 0x000fe2000c101512 */
[----:B------:R-:W-:Y:S01]  /*3aa0*/  PRMT R33, R55, 0x7632, R33 ;  /* 0x0000763237217816 */ /* 0x000fe20000000021 */
[----:B--2---:R-:W-:Y:S01]  /*3ab0*/  FFMA R6, R43, 0.69314718246459960938, R4 ;  /* 0x3f3172182b067823 */ /* 0x004fe20000000004 */
[C---:B------:R-:W-:Y:S01]  /*3ac0*/  LOP3.LUT P2, RZ, R2.reuse, 0x40, RZ, 0xc0, !PT ;  /* 0x0000004002ff7812 */ /* 0x040fe2000784c0ff */
[----:B------:R-:W-:Y:S01]  /*3ad0*/  STG.E.U16 desc[UR18][R80.64], R19 ;  /* 0x0000001350007986 */ /* 0x000fe2000c101512 */
[----:B------:R-:W-:-:S02]  /*3ae0*/  IMAD.SHL.U32 R2, R2, 0x2, RZ ;  /* 0x0000000202027824 */ /* 0x000fc400078e00ff */
[----:B------:R-:W-:Y:S01]  /*3af0*/  IMAD.HI R0, R0, 0x4, RZ ;  /* 0x0000000400007827 */ /* 0x000fe200078e02ff */
[----:B------:R-:W-:Y:S02]  /*3b00*/  STG.E.U16 desc[UR18][R46.64], R23 ;  /* 0x000000172e007986 */ /* 0x000fe4000c101512 */
[----:B------:R-:W-:Y:S02]  /*3b10*/  LOP3.LUT R4, R2, 0xf8, RZ, 0xc0, !PT ;  /* 0x000000f802047812 */ /* 0x000fe400078ec0ff */
[----:B------:R-:W-:Y:S01]  /*3b20*/  STG.E.U16 desc[UR18][R84.64], R42 ;  /* 0x0000002a54007986 */ /* 0x000fe2000c101512 */
[----:B---3--:R-:W-:-:S03]  /*3b30*/  IADD3 R2, P0, P1, R3, UR6, R8 ;  /* 0x0000000603027c10 */ /* 0x008fc6000f91e008 */
[----:B------:R0:W-:Y:S01]  /*3b40*/  STG.E.U16 desc[UR18][R40.64], R20 ;  /* 0x0000001428007986 */ /* 0x0001e2000c101512 */
[----:B------:R-:W-:-:S03]  /*3b50*/  IADD3.X R3, R0, UR5, R9, P0, P1 ;  /* 0x0000000500037c10 */ /* 0x000fc600087e2409 */
[----:B------:R1:W-:Y:S04]  /*3b60*/  STG.E.U16 desc[UR18][R50.64], R25 ;  /* 0x0000001932007986 */ /* 0x0003e8000c101512 */
[----:B------:R1:W-:Y:S01]  /*3b70*/  STG.E.U16 desc[UR18][R88.64], R52 ;  /* 0x0000003458007986 */ /* 0x0003e2000c101512 */
[----:B0-----:R-:W-:-:S03]  /*3b80*/  PRMT R41, R53, 0x7632, R41 ;  /* 0x0000763235297816 */ /* 0x001fc60000000029 */
[----:B------:R1:W-:Y:S04]  /*3b90*/  STG.E.U16 desc[UR18][R90.64], R53 ;  /* 0x000000355a007986 */ /* 0x0003e8000c101512 */
[----:B------:R1:W-:Y:S04]  /*3ba0*/  STG.E.U16 desc[UR18][R68.64], R54 ;  /* 0x0000003644007986 */ /* 0x0003e8000c101512 */
[----:B------:R1:W-:Y:S04]  /*3bb0*/  STG.E.U16 desc[UR18][R48.64], R55 ;  /* 0x0000003730007986 */ /* 0x0003e8000c101512 */
[----:B------:R1:W-:Y:S04]  /*3bc0*/  STG.E.U16 desc[UR18][R74.64], R37 ;  /* 0x000000254a007986 */ /* 0x0003e8000c101512 */
[----:B------:R1:W-:Y:S04]  /*3bd0*/  STG.E.U16 desc[UR18][R82.64], R41 ;  /* 0x0000002952007986 */ /* 0x0003e8000c101512 */
[----:B------:R1:W-:Y:S04]  /*3be0*/  STG.E.U16 desc[UR18][R62.64], R31 ;  /* 0x0000001f3e007986 */ /* 0x0003e8000c101512 */
[----:B------:R1:W-:Y:S01]  /*3bf0*/  STG.E.U16 desc[UR18][R66.64], R33 ;  /* 0x0000002142007986 */ /* 0x0003e2000c101512 */
[----:B------:R-:W-:Y:S06]  /*3c00*/  BAR.SYNC.DEFER_BLOCKING 0x0 ;  /* 0x0000000000007b1d */ /* 0x000fec0000010000 */
[----:B------:R1:W-:Y:S02]  /*3c10*/  STS.64 [R4+UR7], R6 ;  /* 0x0000000604007988 */ /* 0x0003e40008000a07 */
[----:B------:R-:W-:Y:S06]  /*3c20*/  BAR.SYNC.DEFER_BLOCKING 0x0 ;  /* 0x0000000000007b1d */ /* 0x000fec0000010000 */
[----:B------:R-:W-:Y:S05]  /*3c30*/  @P2 EXIT ;  /* 0x000000000000294d */ /* 0x000fea0003800000 */
[----:B------:R-:W0:Y:S04]  /*3c40*/  LDS R5, [R5] ;  /* 0x0000000005057984 */ /* 0x000e280000000800 */
[----:B0-----:R-:W-:Y:S01]  /*3c50*/  STG.E desc[UR18][R2.64], R5 ;  /* 0x0000000502007986 */ /* 0x001fe2000c101912 */
[----:B------:R-:W-:Y:S05]  /*3c60*/  EXIT ;  /* 0x000000000000794d */ /* 0x000fea0003800000 */
.L_x_2:
[----:B------:R-:W-:-:S00]  /*3c70*/  BRA `(.L_x_2) ;  /* 0xfffffffc00fc7947 */ /* 0x000fc0000383ffff */
[----:B------:R-:W-:-:S00]  /*3c80*/  NOP ;  /* 0x0000000000007918 */ /* 0x000fc00000000000 */
[----:B------:R-:W-:-:S00]  /*3c90*/  NOP ;  /* 0x0000000000007918 */ /* 0x000fc00000000000 */
[----:B------:R-:W-:-:S00]  /*3ca0*/  NOP ;  /* 0x0000000000007918 */ /* 0x000fc00000000000 */
[----:B------:R-:W-:-:S00]  /*3cb0*/  NOP ;  /* 0x0000000000007918 */ /* 0x000fc00000000000 */
[----:B------:R-:W-:-:S00]  /*3cc0*/  NOP ;  /* 0x0000000000007918 */ /* 0x000fc00000000000 */
[----:B------:R-:W-:-:S00]  /*3cd0*/  NOP ;  /* 0x0000000000007918 */ /* 0x000fc00000000000 */
[----:B------:R-:W-:-:S00]  /*3ce0*/  NOP ;  /* 0x0000000000007918 */ /* 0x000fc00000000000 */
[----:B------:R-:W-:-:S00]  /*3cf0*/  NOP ;  /* 0x0000000000007918 */ /* 0x000fc00000000000 */
.L_x_3:


//--------------------- .nv.global.init           --------------------------
	.section	.nv.global.init,"aw",@progbits
.nv.global.init:
	.type		_$_str,@object
	.size		_$_str,(.L_0 - _$_str)
_$_str:
        /*0000*/ 	.byte	0x5f, 0x5f, 0x43, 0x55, 0x44, 0x41, 0x5f, 0x46, 0x54, 0x5a, 0x00
.L_0:


//--------------------- .nv.shared.attn_fwd       --------------------------
	.section	.nv.shared.attn_fwd,"aw",@nobits
	.sectionflags	@""
	.align	16
	.zero		1024


//--------------------- .nv.shared.reserved.0     --------------------------
	.section	.nv.shared.reserved.0,"aw",@nobits
	.weak		__nv_reservedSMEM_offset_0_alias
	.size		__nv_reservedSMEM_offset_0_alias, 0, 0
	.other		__nv_reservedSMEM_offset_0_alias,@"STO_CUDA_RESERVED_SHARED STV_DEFAULT"
__nv_reservedSMEM_offset_0_alias:
	.zero		0


//--------------------- .nv.constant0.attn_fwd    --------------------------
	.section	.nv.constant0.attn_fwd,"a",@progbits
	.sectionflags	@""
	.align	4
.nv.constant0.attn_fwd:
	.zero		664


//--------------------- SYMBOLS --------------------------

	.type		.nv.reservedSmem.offset0,@object
	.size		.nv.reservedSmem.offset0,0x4
